//
// Generated by NVIDIA NVVM Compiler
//
// Compiler Build ID: CL-36424714
// Cuda compilation tools, release 13.0, V13.0.88
// Based on NVVM 20.0.0
//

.version 9.0
.target sm_100
.address_size 64

	// .globl	_Z12Initialize_gyyPdS_Pyb
.extern .func  (.param .b32 func_retval0) vprintf
(
	.param .b64 vprintf_param_0,
	.param .b64 vprintf_param_1
)
;
.global .align 1 .b8 $str[7] = {37, 46, 48, 102, 44, 32};
.global .align 1 .b8 $str$1[6] = {37, 46, 48, 102, 10};
.global .align 1 .b8 $str$2[7] = {37, 108, 108, 117, 44, 32};
.global .align 1 .b8 $str$3[6] = {37, 108, 108, 117, 10};
.global .align 1 .b8 $str$4[17] = {73, 110, 105, 116, 105, 97, 108, 105, 122, 105, 110, 103, 46, 46, 46, 10};
.global .align 1 .b8 $str$5[85] = {67, 111, 109, 109, 101, 110, 99, 105, 110, 103, 32, 112, 97, 114, 116, 105, 97, 108, 32, 114, 101, 100, 117, 99, 116, 105, 111, 110, 46, 10, 83, 105, 122, 101, 58, 32, 37, 108, 108, 117, 10, 73, 110, 105, 116, 105, 97, 108, 32, 100, 97, 116, 97, 32, 40, 102, 105, 114, 115, 116, 32, 49, 48, 32, 101, 108, 101, 109, 101, 110, 116, 115, 41, 58, 10, 32, 32, 97, 114, 114, 97, 121, 58, 32};
.global .align 1 .b8 $str$6[10] = {32, 32, 110, 111, 100, 101, 115, 58, 32};
.extern .shared .align 16 .b8 shared[];
.global .align 1 .b8 $str$7[47] = {80, 97, 114, 116, 105, 97, 108, 32, 114, 101, 100, 117, 99, 116, 105, 111, 110, 32, 99, 111, 109, 112, 108, 101, 116, 101, 46, 10, 82, 101, 115, 117, 108, 116, 115, 58, 10, 32, 32, 97, 114, 114, 97, 121, 58, 32};
.global .align 1 .b8 $str$8[50] = {67, 111, 109, 109, 101, 110, 99, 105, 110, 103, 32, 85, 112, 100, 97, 116, 101, 32, 111, 110, 32, 110, 111, 100, 101, 32, 37, 108, 108, 117, 46, 10, 73, 110, 112, 117, 116, 32, 100, 97, 116, 97, 58, 10, 32, 32, 108, 58, 32};
.global .align 1 .b8 $str$9[14] = {32, 32, 102, 105, 108, 116, 101, 114, 101, 100, 76, 58, 32};
.global .align 1 .b8 $str$10[18] = {32, 32, 102, 105, 108, 116, 101, 114, 101, 100, 78, 111, 100, 101, 115, 58, 32};
.global .align 1 .b8 $str$11[2] = {10};
.global .align 1 .b8 $str$12[38] = {85, 112, 100, 97, 116, 101, 32, 99, 111, 109, 112, 108, 101, 116, 101, 46, 32, 82, 101, 115, 117, 108, 116, 105, 110, 103, 32, 100, 97, 116, 97, 58, 10, 32, 32, 108, 58};

.visible .entry _Z12Initialize_gyyPdS_Pyb(
	.param .u64 _Z12Initialize_gyyPdS_Pyb_param_0,
	.param .u64 _Z12Initialize_gyyPdS_Pyb_param_1,
	.param .u64 .ptr .align 1 _Z12Initialize_gyyPdS_Pyb_param_2,
	.param .u64 .ptr .align 1 _Z12Initialize_gyyPdS_Pyb_param_3,
	.param .u64 .ptr .align 1 _Z12Initialize_gyyPdS_Pyb_param_4,
	.param .u8 _Z12Initialize_gyyPdS_Pyb_param_5
)
{
	.local .align 8 .b8 	__local_depot0[8];
	.reg .b64 	%SP;
	.reg .b64 	%SPL;
	.reg .pred 	%p<11>;
	.reg .b16 	%rs<2>;
	.reg .b32 	%r<41>;
	.reg .b64 	%rd<52>;

	mov.u64 	%SPL, __local_depot0;
	cvta.local.u64 	%SP, %SPL;
	ld.param.u64 	%rd12, [_Z12Initialize_gyyPdS_Pyb_param_0];
	ld.param.u64 	%rd13, [_Z12Initialize_gyyPdS_Pyb_param_1];
	ld.param.u64 	%rd14, [_Z12Initialize_gyyPdS_Pyb_param_2];
	ld.param.u64 	%rd15, [_Z12Initialize_gyyPdS_Pyb_param_3];
	ld.param.u64 	%rd16, [_Z12Initialize_gyyPdS_Pyb_param_4];
	ld.param.s8 	%rs1, [_Z12Initialize_gyyPdS_Pyb_param_5];
	cvta.to.global.u64 	%rd1, %rd16;
	cvta.to.global.u64 	%rd2, %rd15;
	cvta.to.global.u64 	%rd3, %rd14;
	add.u64 	%rd17, %SP, 0;
	add.u64 	%rd4, %SPL, 0;
	mov.u32 	%r12, %nctaid.x;
	mov.u32 	%r13, %nctaid.y;
	mov.u32 	%r14, %ctaid.z;
	mov.u32 	%r15, %ctaid.y;
	mov.u32 	%r16, %ctaid.x;
	mad.lo.s32 	%r17, %r14, %r13, %r15;
	mad.lo.s32 	%r18, %r17, %r12, %r16;
	mov.u32 	%r19, %ntid.x;
	mul.wide.u32 	%rd18, %r18, %r19;
	mov.u32 	%r20, %tid.x;
	cvt.u64.u32 	%rd19, %r20;
	add.s64 	%rd5, %rd18, %rd19;
	setp.ne.s64 	%p1, %rd5, 0;
	@%p1 bra 	$L__BB0_2;
	mov.u64 	%rd20, $str$4;
	cvta.global.u64 	%rd21, %rd20;
	{ // callseq 0, 0
	.param .b64 param0;
	st.param.b64 	[param0], %rd21;
	.param .b64 param1;
	st.param.b64 	[param1], 0;
	.param .b32 retval0;
	call.uni (retval0), 
	vprintf, 
	(
	param0, 
	param1
	);
	ld.param.b32 	%r21, [retval0];
	} // callseq 0
$L__BB0_2:
	setp.ge.u64 	%p2, %rd5, %rd12;
	@%p2 bra 	$L__BB0_7;
	setp.eq.s64 	%p3, %rd5, %rd13;
	@%p3 bra 	$L__BB0_5;
	shl.b64 	%rd22, %rd5, 3;
	add.s64 	%rd23, %rd3, %rd22;
	mov.b64 	%rd24, 9218868437227405312;
	st.global.u64 	[%rd23], %rd24;
	add.s64 	%rd25, %rd2, %rd22;
	st.global.u64 	[%rd25], %rd24;
	bra.uni 	$L__BB0_6;
$L__BB0_5:
	shl.b64 	%rd26, %rd13, 3;
	add.s64 	%rd27, %rd3, %rd26;
	mov.b64 	%rd28, 0;
	st.global.u64 	[%rd27], %rd28;
	add.s64 	%rd29, %rd2, %rd26;
	st.global.u64 	[%rd29], %rd28;
$L__BB0_6:
	shl.b64 	%rd30, %rd5, 3;
	add.s64 	%rd31, %rd1, %rd30;
	st.global.u64 	[%rd31], %rd5;
$L__BB0_7:
	setp.eq.s16 	%p4, %rs1, 0;
	@%p4 bra 	$L__BB0_17;
	setp.ne.s64 	%p5, %rd5, 0;
	bar.sync 	0;
	@%p5 bra 	$L__BB0_17;
	cvt.u32.u64 	%r23, %rd12;
	min.s32 	%r24, %r23, 10;
	add.s32 	%r1, %r24, -1;
	setp.lt.s32 	%p6, %r23, 2;
	@%p6 bra 	$L__BB0_16;
	max.s32 	%r2, %r1, 1;
	and.b32  	%r3, %r2, 3;
	setp.lt.s32 	%p7, %r1, 4;
	mov.b32 	%r39, 0;
	@%p7 bra 	$L__BB0_13;
	and.b32  	%r39, %r2, 2147483644;
	neg.s32 	%r38, %r39;
	add.s64 	%rd50, %rd1, 16;
	mov.u64 	%rd33, $str$2;
$L__BB0_12:
	ld.global.u64 	%rd32, [%rd50+-16];
	st.local.u64 	[%rd4], %rd32;
	cvta.global.u64 	%rd34, %rd33;
	{ // callseq 1, 0
	.param .b64 param0;
	st.param.b64 	[param0], %rd34;
	.param .b64 param1;
	st.param.b64 	[param1], %rd17;
	.param .b32 retval0;
	call.uni (retval0), 
	vprintf, 
	(
	param0, 
	param1
	);
	ld.param.b32 	%r26, [retval0];
	} // callseq 1
	ld.global.u64 	%rd36, [%rd50+-8];
	st.local.u64 	[%rd4], %rd36;
	{ // callseq 2, 0
	.param .b64 param0;
	st.param.b64 	[param0], %rd34;
	.param .b64 param1;
	st.param.b64 	[param1], %rd17;
	.param .b32 retval0;
	call.uni (retval0), 
	vprintf, 
	(
	param0, 
	param1
	);
	ld.param.b32 	%r28, [retval0];
	} // callseq 2
	ld.global.u64 	%rd37, [%rd50];
	st.local.u64 	[%rd4], %rd37;
	{ // callseq 3, 0
	.param .b64 param0;
	st.param.b64 	[param0], %rd34;
	.param .b64 param1;
	st.param.b64 	[param1], %rd17;
	.param .b32 retval0;
	call.uni (retval0), 
	vprintf, 
	(
	param0, 
	param1
	);
	ld.param.b32 	%r30, [retval0];
	} // callseq 3
	ld.global.u64 	%rd38, [%rd50+8];
	st.local.u64 	[%rd4], %rd38;
	{ // callseq 4, 0
	.param .b64 param0;
	st.param.b64 	[param0], %rd34;
	.param .b64 param1;
	st.param.b64 	[param1], %rd17;
	.param .b32 retval0;
	call.uni (retval0), 
	vprintf, 
	(
	param0, 
	param1
	);
	ld.param.b32 	%r32, [retval0];
	} // callseq 4
	add.s32 	%r38, %r38, 4;
	add.s64 	%rd50, %rd50, 32;
	setp.ne.s32 	%p8, %r38, 0;
	@%p8 bra 	$L__BB0_12;
$L__BB0_13:
	setp.eq.s32 	%p9, %r3, 0;
	@%p9 bra 	$L__BB0_16;
	mul.wide.u32 	%rd39, %r39, 8;
	add.s64 	%rd51, %rd1, %rd39;
	neg.s32 	%r40, %r3;
	mov.u64 	%rd41, $str$2;
$L__BB0_15:
	.pragma "nounroll";
	ld.global.u64 	%rd40, [%rd51];
	st.local.u64 	[%rd4], %rd40;
	cvta.global.u64 	%rd42, %rd41;
	{ // callseq 5, 0
	.param .b64 param0;
	st.param.b64 	[param0], %rd42;
	.param .b64 param1;
	st.param.b64 	[param1], %rd17;
	.param .b32 retval0;
	call.uni (retval0), 
	vprintf, 
	(
	param0, 
	param1
	);
	ld.param.b32 	%r34, [retval0];
	} // callseq 5
	add.s64 	%rd51, %rd51, 8;
	add.s32 	%r40, %r40, 1;
	setp.ne.s32 	%p10, %r40, 0;
	@%p10 bra 	$L__BB0_15;
$L__BB0_16:
	mul.wide.s32 	%rd44, %r1, 8;
	add.s64 	%rd45, %rd1, %rd44;
	ld.global.u64 	%rd46, [%rd45];
	st.local.u64 	[%rd4], %rd46;
	mov.u64 	%rd47, $str$3;
	cvta.global.u64 	%rd48, %rd47;
	{ // callseq 6, 0
	.param .b64 param0;
	st.param.b64 	[param0], %rd48;
	.param .b64 param1;
	st.param.b64 	[param1], %rd17;
	.param .b32 retval0;
	call.uni (retval0), 
	vprintf, 
	(
	param0, 
	param1
	);
	ld.param.b32 	%r36, [retval0];
	} // callseq 6
$L__BB0_17:
	ret;

}
	// .globl	_Z15PartialReduce_gyPdPyb
.visible .entry _Z15PartialReduce_gyPdPyb(
	.param .u64 _Z15PartialReduce_gyPdPyb_param_0,
	.param .u64 .ptr .align 1 _Z15PartialReduce_gyPdPyb_param_1,
	.param .u64 .ptr .align 1 _Z15PartialReduce_gyPdPyb_param_2,
	.param .u8 _Z15PartialReduce_gyPdPyb_param_3
)
{
	.local .align 8 .b8 	__local_depot1[24];
	.reg .b64 	%SP;
	.reg .b64 	%SPL;
	.reg .pred 	%p<32>;
	.reg .b16 	%rs<2>;
	.reg .b32 	%r<103>;
	.reg .b64 	%rd<117>;
	.reg .b64 	%fd<28>;

	mov.u64 	%SPL, __local_depot1;
	cvta.local.u64 	%SP, %SPL;
	ld.param.u64 	%rd17, [_Z15PartialReduce_gyPdPyb_param_0];
	ld.param.u64 	%rd18, [_Z15PartialReduce_gyPdPyb_param_1];
	ld.param.u64 	%rd19, [_Z15PartialReduce_gyPdPyb_param_2];
	ld.param.s8 	%rs1, [_Z15PartialReduce_gyPdPyb_param_3];
	cvta.to.global.u64 	%rd1, %rd19;
	cvta.to.global.u64 	%rd2, %rd18;
	mov.u32 	%r26, %nctaid.x;
	mov.u32 	%r27, %nctaid.y;
	mov.u32 	%r28, %ctaid.z;
	mov.u32 	%r29, %ctaid.y;
	mov.u32 	%r30, %ctaid.x;
	mad.lo.s32 	%r31, %r28, %r27, %r29;
	mad.lo.s32 	%r1, %r31, %r26, %r30;
	mov.u32 	%r32, %ntid.x;
	mul.wide.u32 	%rd20, %r1, %r32;
	mov.u32 	%r2, %tid.x;
	cvt.u64.u32 	%rd21, %r2;
	add.s64 	%rd22, %rd20, %rd21;
	setp.eq.s16 	%p1, %rs1, 0;
	setp.ne.s64 	%p2, %rd22, 0;
	or.pred  	%p3, %p1, %p2;
	@%p3 bra 	$L__BB1_16;
	add.u64 	%rd23, %SP, 16;
	add.u64 	%rd24, %SPL, 16;
	st.local.u64 	[%rd24], %rd17;
	mov.u64 	%rd25, $str$5;
	cvta.global.u64 	%rd26, %rd25;
	{ // callseq 7, 0
	.param .b64 param0;
	st.param.b64 	[param0], %rd26;
	.param .b64 param1;
	st.param.b64 	[param1], %rd23;
	.param .b32 retval0;
	call.uni (retval0), 
	vprintf, 
	(
	param0, 
	param1
	);
	ld.param.b32 	%r33, [retval0];
	} // callseq 7
	cvt.u32.u64 	%r3, %rd17;
	min.s32 	%r35, %r3, 10;
	add.s32 	%r4, %r35, -1;
	setp.lt.s32 	%p4, %r3, 2;
	@%p4 bra 	$L__BB1_8;
	max.s32 	%r5, %r4, 1;
	and.b32  	%r6, %r5, 3;
	setp.lt.s32 	%p5, %r4, 4;
	mov.b32 	%r98, 0;
	@%p5 bra 	$L__BB1_5;
	and.b32  	%r98, %r5, 2147483644;
	neg.s32 	%r97, %r98;
	add.s64 	%rd113, %rd2, 16;
	add.u64 	%rd27, %SP, 8;
	mov.u64 	%rd29, $str;
$L__BB1_4:
	ld.global.f64 	%fd8, [%rd113+-16];
	cvta.to.local.u64 	%rd28, %rd27;
	st.local.f64 	[%rd28], %fd8;
	cvta.global.u64 	%rd30, %rd29;
	{ // callseq 8, 0
	.param .b64 param0;
	st.param.b64 	[param0], %rd30;
	.param .b64 param1;
	st.param.b64 	[param1], %rd27;
	.param .b32 retval0;
	call.uni (retval0), 
	vprintf, 
	(
	param0, 
	param1
	);
	ld.param.b32 	%r37, [retval0];
	} // callseq 8
	ld.global.f64 	%fd9, [%rd113+-8];
	st.local.f64 	[%rd28], %fd9;
	{ // callseq 9, 0
	.param .b64 param0;
	st.param.b64 	[param0], %rd30;
	.param .b64 param1;
	st.param.b64 	[param1], %rd27;
	.param .b32 retval0;
	call.uni (retval0), 
	vprintf, 
	(
	param0, 
	param1
	);
	ld.param.b32 	%r39, [retval0];
	} // callseq 9
	ld.global.f64 	%fd10, [%rd113];
	st.local.f64 	[%rd28], %fd10;
	{ // callseq 10, 0
	.param .b64 param0;
	st.param.b64 	[param0], %rd30;
	.param .b64 param1;
	st.param.b64 	[param1], %rd27;
	.param .b32 retval0;
	call.uni (retval0), 
	vprintf, 
	(
	param0, 
	param1
	);
	ld.param.b32 	%r41, [retval0];
	} // callseq 10
	ld.global.f64 	%fd11, [%rd113+8];
	st.local.f64 	[%rd28], %fd11;
	{ // callseq 11, 0
	.param .b64 param0;
	st.param.b64 	[param0], %rd30;
	.param .b64 param1;
	st.param.b64 	[param1], %rd27;
	.param .b32 retval0;
	call.uni (retval0), 
	vprintf, 
	(
	param0, 
	param1
	);
	ld.param.b32 	%r43, [retval0];
	} // callseq 11
	add.s32 	%r97, %r97, 4;
	add.s64 	%rd113, %rd113, 32;
	setp.ne.s32 	%p6, %r97, 0;
	@%p6 bra 	$L__BB1_4;
$L__BB1_5:
	setp.eq.s32 	%p7, %r6, 0;
	@%p7 bra 	$L__BB1_8;
	ld.param.u64 	%rd110, [_Z15PartialReduce_gyPdPyb_param_1];
	mul.wide.u32 	%rd31, %r98, 8;
	cvta.to.global.u64 	%rd32, %rd110;
	add.s64 	%rd114, %rd32, %rd31;
	neg.s32 	%r99, %r6;
	add.u64 	%rd33, %SP, 8;
	mov.u64 	%rd35, $str;
$L__BB1_7:
	.pragma "nounroll";
	ld.global.f64 	%fd12, [%rd114];
	cvta.to.local.u64 	%rd34, %rd33;
	st.local.f64 	[%rd34], %fd12;
	cvta.global.u64 	%rd36, %rd35;
	{ // callseq 12, 0
	.param .b64 param0;
	st.param.b64 	[param0], %rd36;
	.param .b64 param1;
	st.param.b64 	[param1], %rd33;
	.param .b32 retval0;
	call.uni (retval0), 
	vprintf, 
	(
	param0, 
	param1
	);
	ld.param.b32 	%r45, [retval0];
	} // callseq 12
	add.s64 	%rd114, %rd114, 8;
	add.s32 	%r99, %r99, 1;
	setp.ne.s32 	%p8, %r99, 0;
	@%p8 bra 	$L__BB1_7;
$L__BB1_8:
	ld.param.u64 	%rd111, [_Z15PartialReduce_gyPdPyb_param_1];
	setp.lt.s32 	%p9, %r3, 2;
	cvta.to.global.u64 	%rd37, %rd111;
	mul.wide.s32 	%rd38, %r4, 8;
	add.s64 	%rd39, %rd37, %rd38;
	ld.global.f64 	%fd13, [%rd39];
	add.u64 	%rd40, %SP, 8;
	add.u64 	%rd41, %SPL, 8;
	st.local.f64 	[%rd41], %fd13;
	mov.u64 	%rd42, $str$1;
	cvta.global.u64 	%rd43, %rd42;
	{ // callseq 13, 0
	.param .b64 param0;
	st.param.b64 	[param0], %rd43;
	.param .b64 param1;
	st.param.b64 	[param1], %rd40;
	.param .b32 retval0;
	call.uni (retval0), 
	vprintf, 
	(
	param0, 
	param1
	);
	ld.param.b32 	%r47, [retval0];
	} // callseq 13
	mov.u64 	%rd44, $str$6;
	cvta.global.u64 	%rd45, %rd44;
	{ // callseq 14, 0
	.param .b64 param0;
	st.param.b64 	[param0], %rd45;
	.param .b64 param1;
	st.param.b64 	[param1], 0;
	.param .b32 retval0;
	call.uni (retval0), 
	vprintf, 
	(
	param0, 
	param1
	);
	ld.param.b32 	%r49, [retval0];
	} // callseq 14
	@%p9 bra 	$L__BB1_15;
	max.s32 	%r15, %r4, 1;
	and.b32  	%r16, %r15, 3;
	setp.lt.s32 	%p10, %r4, 4;
	mov.b32 	%r101, 0;
	@%p10 bra 	$L__BB1_12;
	and.b32  	%r101, %r15, 2147483644;
	neg.s32 	%r100, %r101;
	add.s64 	%rd115, %rd1, 16;
	mov.u64 	%rd49, $str$2;
$L__BB1_11:
	ld.global.u64 	%rd46, [%rd115+-16];
	cvta.to.local.u64 	%rd48, %rd40;
	st.local.u64 	[%rd48], %rd46;
	cvta.global.u64 	%rd50, %rd49;
	{ // callseq 15, 0
	.param .b64 param0;
	st.param.b64 	[param0], %rd50;
	.param .b64 param1;
	st.param.b64 	[param1], %rd40;
	.param .b32 retval0;
	call.uni (retval0), 
	vprintf, 
	(
	param0, 
	param1
	);
	ld.param.b32 	%r52, [retval0];
	} // callseq 15
	ld.global.u64 	%rd51, [%rd115+-8];
	st.local.u64 	[%rd48], %rd51;
	{ // callseq 16, 0
	.param .b64 param0;
	st.param.b64 	[param0], %rd50;
	.param .b64 param1;
	st.param.b64 	[param1], %rd40;
	.param .b32 retval0;
	call.uni (retval0), 
	vprintf, 
	(
	param0, 
	param1
	);
	ld.param.b32 	%r54, [retval0];
	} // callseq 16
	ld.global.u64 	%rd52, [%rd115];
	st.local.u64 	[%rd48], %rd52;
	{ // callseq 17, 0
	.param .b64 param0;
	st.param.b64 	[param0], %rd50;
	.param .b64 param1;
	st.param.b64 	[param1], %rd40;
	.param .b32 retval0;
	call.uni (retval0), 
	vprintf, 
	(
	param0, 
	param1
	);
	ld.param.b32 	%r56, [retval0];
	} // callseq 17
	ld.global.u64 	%rd53, [%rd115+8];
	st.local.u64 	[%rd48], %rd53;
	{ // callseq 18, 0
	.param .b64 param0;
	st.param.b64 	[param0], %rd50;
	.param .b64 param1;
	st.param.b64 	[param1], %rd40;
	.param .b32 retval0;
	call.uni (retval0), 
	vprintf, 
	(
	param0, 
	param1
	);
	ld.param.b32 	%r58, [retval0];
	} // callseq 18
	add.s32 	%r100, %r100, 4;
	add.s64 	%rd115, %rd115, 32;
	setp.ne.s32 	%p11, %r100, 0;
	@%p11 bra 	$L__BB1_11;
$L__BB1_12:
	setp.eq.s32 	%p12, %r16, 0;
	@%p12 bra 	$L__BB1_15;
	mul.wide.u32 	%rd54, %r101, 8;
	add.s64 	%rd116, %rd1, %rd54;
	neg.s32 	%r102, %r16;
	mov.u64 	%rd58, $str$2;
$L__BB1_14:
	.pragma "nounroll";
	ld.global.u64 	%rd55, [%rd116];
	cvta.to.local.u64 	%rd57, %rd40;
	st.local.u64 	[%rd57], %rd55;
	cvta.global.u64 	%rd59, %rd58;
	{ // callseq 19, 0
	.param .b64 param0;
	st.param.b64 	[param0], %rd59;
	.param .b64 param1;
	st.param.b64 	[param1], %rd40;
	.param .b32 retval0;
	call.uni (retval0), 
	vprintf, 
	(
	param0, 
	param1
	);
	ld.param.b32 	%r60, [retval0];
	} // callseq 19
	add.s64 	%rd116, %rd116, 8;
	add.s32 	%r102, %r102, 1;
	setp.ne.s32 	%p13, %r102, 0;
	@%p13 bra 	$L__BB1_14;
$L__BB1_15:
	add.s64 	%rd61, %rd1, %rd38;
	ld.global.u64 	%rd62, [%rd61];
	cvta.to.local.u64 	%rd64, %rd40;
	st.local.u64 	[%rd64], %rd62;
	mov.u64 	%rd65, $str$3;
	cvta.global.u64 	%rd66, %rd65;
	{ // callseq 20, 0
	.param .b64 param0;
	st.param.b64 	[param0], %rd66;
	.param .b64 param1;
	st.param.b64 	[param1], %rd40;
	.param .b32 retval0;
	call.uni (retval0), 
	vprintf, 
	(
	param0, 
	param1
	);
	ld.param.b32 	%r62, [retval0];
	} // callseq 20
$L__BB1_16:
	ld.param.u64 	%rd112, [_Z15PartialReduce_gyPdPyb_param_1];
	cvta.to.global.u64 	%rd16, %rd112;
	setp.ge.u64 	%p14, %rd22, %rd17;
	shl.b32 	%r64, %r2, 3;
	mov.u32 	%r65, shared;
	add.s32 	%r25, %r65, %r64;
	@%p14 bra 	$L__BB1_18;
	shl.b64 	%rd67, %rd22, 3;
	add.s64 	%rd68, %rd16, %rd67;
	ld.global.f64 	%fd14, [%rd68];
	st.shared.f64 	[%r25], %fd14;
	add.s64 	%rd69, %rd1, %rd67;
	ld.global.u64 	%rd70, [%rd69];
	st.shared.u64 	[%r25+1024], %rd70;
$L__BB1_18:
	bar.sync 	0;
	add.s32 	%r66, %r2, 64;
	cvt.u64.u32 	%rd71, %r66;
	setp.le.u64 	%p15, %rd17, %rd71;
	@%p15 bra 	$L__BB1_21;
	ld.shared.f64 	%fd15, [%r25];
	ld.shared.f64 	%fd1, [%r25+512];
	setp.leu.f64 	%p16, %fd15, %fd1;
	@%p16 bra 	$L__BB1_21;
	st.shared.f64 	[%r25], %fd1;
	ld.shared.u64 	%rd72, [%r25+1536];
	st.shared.u64 	[%r25+1024], %rd72;
$L__BB1_21:
	bar.sync 	0;
	add.s32 	%r67, %r2, 32;
	cvt.u64.u32 	%rd73, %r67;
	setp.le.u64 	%p17, %rd17, %rd73;
	@%p17 bra 	$L__BB1_24;
	ld.shared.f64 	%fd16, [%r25];
	ld.shared.f64 	%fd2, [%r25+256];
	setp.leu.f64 	%p18, %fd16, %fd2;
	@%p18 bra 	$L__BB1_24;
	st.shared.f64 	[%r25], %fd2;
	ld.shared.u64 	%rd74, [%r25+1280];
	st.shared.u64 	[%r25+1024], %rd74;
$L__BB1_24:
	bar.sync 	0;
	add.s32 	%r68, %r2, 16;
	cvt.u64.u32 	%rd75, %r68;
	setp.le.u64 	%p19, %rd17, %rd75;
	@%p19 bra 	$L__BB1_27;
	ld.shared.f64 	%fd17, [%r25];
	ld.shared.f64 	%fd3, [%r25+128];
	setp.leu.f64 	%p20, %fd17, %fd3;
	@%p20 bra 	$L__BB1_27;
	st.shared.f64 	[%r25], %fd3;
	ld.shared.u64 	%rd76, [%r25+1152];
	st.shared.u64 	[%r25+1024], %rd76;
$L__BB1_27:
	bar.sync 	0;
	add.s32 	%r69, %r2, 8;
	cvt.u64.u32 	%rd77, %r69;
	setp.le.u64 	%p21, %rd17, %rd77;
	@%p21 bra 	$L__BB1_30;
	ld.shared.f64 	%fd18, [%r25];
	ld.shared.f64 	%fd4, [%r25+64];
	setp.leu.f64 	%p22, %fd18, %fd4;
	@%p22 bra 	$L__BB1_30;
	st.shared.f64 	[%r25], %fd4;
	ld.shared.u64 	%rd78, [%r25+1088];
	st.shared.u64 	[%r25+1024], %rd78;
$L__BB1_30:
	bar.sync 	0;
	add.s32 	%r70, %r2, 4;
	cvt.u64.u32 	%rd79, %r70;
	setp.le.u64 	%p23, %rd17, %rd79;
	@%p23 bra 	$L__BB1_33;
	ld.shared.f64 	%fd19, [%r25];
	ld.shared.f64 	%fd5, [%r25+32];
	setp.leu.f64 	%p24, %fd19, %fd5;
	@%p24 bra 	$L__BB1_33;
	st.shared.f64 	[%r25], %fd5;
	ld.shared.u64 	%rd80, [%r25+1056];
	st.shared.u64 	[%r25+1024], %rd80;
$L__BB1_33:
	bar.sync 	0;
	add.s32 	%r71, %r2, 2;
	cvt.u64.u32 	%rd81, %r71;
	setp.le.u64 	%p25, %rd17, %rd81;
	@%p25 bra 	$L__BB1_36;
	ld.shared.f64 	%fd20, [%r25];
	ld.shared.f64 	%fd6, [%r25+16];
	setp.leu.f64 	%p26, %fd20, %fd6;
	@%p26 bra 	$L__BB1_36;
	st.shared.f64 	[%r25], %fd6;
	ld.shared.u64 	%rd82, [%r25+1040];
	st.shared.u64 	[%r25+1024], %rd82;
$L__BB1_36:
	bar.sync 	0;
	add.s32 	%r72, %r2, 1;
	cvt.u64.u32 	%rd83, %r72;
	setp.le.u64 	%p27, %rd17, %rd83;
	@%p27 bra 	$L__BB1_39;
	ld.shared.f64 	%fd21, [%r25];
	ld.shared.f64 	%fd7, [%r25+8];
	setp.leu.f64 	%p28, %fd21, %fd7;
	@%p28 bra 	$L__BB1_39;
	st.shared.f64 	[%r25], %fd7;
	ld.shared.u64 	%rd84, [%r25+1032];
	st.shared.u64 	[%r25+1024], %rd84;
$L__BB1_39:
	bar.sync 	0;
	setp.ne.s32 	%p29, %r2, 0;
	@%p29 bra 	$L__BB1_41;
	ld.shared.f64 	%fd22, [shared];
	mul.wide.u32 	%rd85, %r1, 8;
	add.s64 	%rd86, %rd16, %rd85;
	st.global.f64 	[%rd86], %fd22;
	ld.shared.u64 	%rd87, [shared+1024];
	add.s64 	%rd88, %rd1, %rd85;
	st.global.u64 	[%rd88], %rd87;
$L__BB1_41:
	setp.eq.s16 	%p30, %rs1, 0;
	@%p30 bra 	$L__BB1_44;
	setp.ne.s64 	%p31, %rd22, 0;
	bar.sync 	0;
	@%p31 bra 	$L__BB1_44;
	add.u64 	%rd89, %SP, 0;
	add.u64 	%rd90, %SPL, 0;
	add.u64 	%rd92, %SPL, 0;
	mov.u64 	%rd93, $str$7;
	cvta.global.u64 	%rd94, %rd93;
	{ // callseq 21, 0
	.param .b64 param0;
	st.param.b64 	[param0], %rd94;
	.param .b64 param1;
	st.param.b64 	[param1], 0;
	.param .b32 retval0;
	call.uni (retval0), 
	vprintf, 
	(
	param0, 
	param1
	);
	ld.param.b32 	%r73, [retval0];
	} // callseq 21
	ld.global.f64 	%fd23, [%rd16];
	st.local.f64 	[%rd92], %fd23;
	mov.u64 	%rd95, $str;
	cvta.global.u64 	%rd96, %rd95;
	{ // callseq 22, 0
	.param .b64 param0;
	st.param.b64 	[param0], %rd96;
	.param .b64 param1;
	st.param.b64 	[param1], %rd89;
	.param .b32 retval0;
	call.uni (retval0), 
	vprintf, 
	(
	param0, 
	param1
	);
	ld.param.b32 	%r75, [retval0];
	} // callseq 22
	ld.global.f64 	%fd24, [%rd16+8];
	st.local.f64 	[%rd92], %fd24;
	{ // callseq 23, 0
	.param .b64 param0;
	st.param.b64 	[param0], %rd96;
	.param .b64 param1;
	st.param.b64 	[param1], %rd89;
	.param .b32 retval0;
	call.uni (retval0), 
	vprintf, 
	(
	param0, 
	param1
	);
	ld.param.b32 	%r77, [retval0];
	} // callseq 23
	ld.global.f64 	%fd25, [%rd16+16];
	st.local.f64 	[%rd92], %fd25;
	{ // callseq 24, 0
	.param .b64 param0;
	st.param.b64 	[param0], %rd96;
	.param .b64 param1;
	st.param.b64 	[param1], %rd89;
	.param .b32 retval0;
	call.uni (retval0), 
	vprintf, 
	(
	param0, 
	param1
	);
	ld.param.b32 	%r79, [retval0];
	} // callseq 24
	ld.global.f64 	%fd26, [%rd16+24];
	st.local.f64 	[%rd92], %fd26;
	{ // callseq 25, 0
	.param .b64 param0;
	st.param.b64 	[param0], %rd96;
	.param .b64 param1;
	st.param.b64 	[param1], %rd89;
	.param .b32 retval0;
	call.uni (retval0), 
	vprintf, 
	(
	param0, 
	param1
	);
	ld.param.b32 	%r81, [retval0];
	} // callseq 25
	ld.global.f64 	%fd27, [%rd16+32];
	st.local.f64 	[%rd92], %fd27;
	mov.u64 	%rd97, $str$1;
	cvta.global.u64 	%rd98, %rd97;
	{ // callseq 26, 0
	.param .b64 param0;
	st.param.b64 	[param0], %rd98;
	.param .b64 param1;
	st.param.b64 	[param1], %rd89;
	.param .b32 retval0;
	call.uni (retval0), 
	vprintf, 
	(
	param0, 
	param1
	);
	ld.param.b32 	%r83, [retval0];
	} // callseq 26
	mov.u64 	%rd99, $str$6;
	cvta.global.u64 	%rd100, %rd99;
	{ // callseq 27, 0
	.param .b64 param0;
	st.param.b64 	[param0], %rd100;
	.param .b64 param1;
	st.param.b64 	[param1], 0;
	.param .b32 retval0;
	call.uni (retval0), 
	vprintf, 
	(
	param0, 
	param1
	);
	ld.param.b32 	%r85, [retval0];
	} // callseq 27
	ld.global.u64 	%rd101, [%rd1];
	st.local.u64 	[%rd90], %rd101;
	mov.u64 	%rd102, $str$2;
	cvta.global.u64 	%rd103, %rd102;
	{ // callseq 28, 0
	.param .b64 param0;
	st.param.b64 	[param0], %rd103;
	.param .b64 param1;
	st.param.b64 	[param1], %rd89;
	.param .b32 retval0;
	call.uni (retval0), 
	vprintf, 
	(
	param0, 
	param1
	);
	ld.param.b32 	%r87, [retval0];
	} // callseq 28
	ld.global.u64 	%rd104, [%rd1+8];
	st.local.u64 	[%rd90], %rd104;
	{ // callseq 29, 0
	.param .b64 param0;
	st.param.b64 	[param0], %rd103;
	.param .b64 param1;
	st.param.b64 	[param1], %rd89;
	.param .b32 retval0;
	call.uni (retval0), 
	vprintf, 
	(
	param0, 
	param1
	);
	ld.param.b32 	%r89, [retval0];
	} // callseq 29
	ld.global.u64 	%rd105, [%rd1+16];
	st.local.u64 	[%rd90], %rd105;
	{ // callseq 30, 0
	.param .b64 param0;
	st.param.b64 	[param0], %rd103;
	.param .b64 param1;
	st.param.b64 	[param1], %rd89;
	.param .b32 retval0;
	call.uni (retval0), 
	vprintf, 
	(
	param0, 
	param1
	);
	ld.param.b32 	%r91, [retval0];
	} // callseq 30
	ld.global.u64 	%rd106, [%rd1+24];
	st.local.u64 	[%rd90], %rd106;
	{ // callseq 31, 0
	.param .b64 param0;
	st.param.b64 	[param0], %rd103;
	.param .b64 param1;
	st.param.b64 	[param1], %rd89;
	.param .b32 retval0;
	call.uni (retval0), 
	vprintf, 
	(
	param0, 
	param1
	);
	ld.param.b32 	%r93, [retval0];
	} // callseq 31
	ld.global.u64 	%rd107, [%rd1+32];
	st.local.u64 	[%rd90], %rd107;
	mov.u64 	%rd108, $str$3;
	cvta.global.u64 	%rd109, %rd108;
	{ // callseq 32, 0
	.param .b64 param0;
	st.param.b64 	[param0], %rd109;
	.param .b64 param1;
	st.param.b64 	[param1], %rd89;
	.param .b32 retval0;
	call.uni (retval0), 
	vprintf, 
	(
	param0, 
	param1
	);
	ld.param.b32 	%r95, [retval0];
	} // callseq 32
$L__BB1_44:
	ret;

}
	// .globl	_Z8Update_gPdyyS_PyyS_S0_b
.visible .entry _Z8Update_gPdyyS_PyyS_S0_b(
	.param .u64 .ptr .align 1 _Z8Update_gPdyyS_PyyS_S0_b_param_0,
	.param .u64 _Z8Update_gPdyyS_PyyS_S0_b_param_1,
	.param .u64 _Z8Update_gPdyyS_PyyS_S0_b_param_2,
	.param .u64 .ptr .align 1 _Z8Update_gPdyyS_PyyS_S0_b_param_3,
	.param .u64 .ptr .align 1 _Z8Update_gPdyyS_PyyS_S0_b_param_4,
	.param .u64 _Z8Update_gPdyyS_PyyS_S0_b_param_5,
	.param .u64 .ptr .align 1 _Z8Update_gPdyyS_PyyS_S0_b_param_6,
	.param .u64 .ptr .align 1 _Z8Update_gPdyyS_PyyS_S0_b_param_7,
	.param .u8 _Z8Update_gPdyyS_PyyS_S0_b_param_8
)
{
	.local .align 8 .b8 	__local_depot2[24];
	.reg .b64 	%SP;
	.reg .b64 	%SPL;
	.reg .pred 	%p<38>;
	.reg .b16 	%rs<2>;
	.reg .b32 	%r<173>;
	.reg .b64 	%rd<182>;
	.reg .b64 	%fd<33>;

	mov.u64 	%SPL, __local_depot2;
	cvta.local.u64 	%SP, %SPL;
	ld.param.u64 	%rd45, [_Z8Update_gPdyyS_PyyS_S0_b_param_2];
	ld.param.u64 	%rd48, [_Z8Update_gPdyyS_PyyS_S0_b_param_3];
	ld.param.u64 	%rd47, [_Z8Update_gPdyyS_PyyS_S0_b_param_5];
	ld.param.u64 	%rd49, [_Z8Update_gPdyyS_PyyS_S0_b_param_6];
	ld.param.u64 	%rd50, [_Z8Update_gPdyyS_PyyS_S0_b_param_7];
	ld.param.s8 	%rs1, [_Z8Update_gPdyyS_PyyS_S0_b_param_8];
	cvta.to.global.u64 	%rd1, %rd50;
	cvta.to.global.u64 	%rd2, %rd49;
	cvta.to.global.u64 	%rd3, %rd48;
	add.u64 	%rd51, %SP, 0;
	add.u64 	%rd4, %SPL, 0;
	add.u64 	%rd5, %SPL, 0;
	mov.u32 	%r56, %nctaid.x;
	mov.u32 	%r57, %nctaid.y;
	mov.u32 	%r58, %ctaid.z;
	mov.u32 	%r59, %ctaid.y;
	mov.u32 	%r60, %ctaid.x;
	mad.lo.s32 	%r61, %r58, %r57, %r59;
	mad.lo.s32 	%r62, %r61, %r56, %r60;
	mov.u32 	%r63, %ntid.x;
	mul.wide.u32 	%rd53, %r62, %r63;
	mov.u32 	%r64, %tid.x;
	cvt.u64.u32 	%rd54, %r64;
	add.s64 	%rd55, %rd53, %rd54;
	setp.eq.s16 	%p1, %rs1, 0;
	setp.ne.s64 	%p2, %rd55, 0;
	or.pred  	%p3, %p1, %p2;
	@%p3 bra 	$L__BB2_16;
	cvta.to.local.u64 	%rd57, %rd51;
	add.u64 	%rd58, %SP, 16;
	add.u64 	%rd59, %SPL, 16;
	st.local.u64 	[%rd59], %rd47;
	mov.u64 	%rd60, $str$8;
	cvta.global.u64 	%rd61, %rd60;
	{ // callseq 33, 0
	.param .b64 param0;
	st.param.b64 	[param0], %rd61;
	.param .b64 param1;
	st.param.b64 	[param1], %rd58;
	.param .b32 retval0;
	call.uni (retval0), 
	vprintf, 
	(
	param0, 
	param1
	);
	ld.param.b32 	%r65, [retval0];
	} // callseq 33
	ld.global.f64 	%fd5, [%rd3];
	st.local.f64 	[%rd57], %fd5;
	mov.u64 	%rd62, $str;
	cvta.global.u64 	%rd63, %rd62;
	{ // callseq 34, 0
	.param .b64 param0;
	st.param.b64 	[param0], %rd63;
	.param .b64 param1;
	st.param.b64 	[param1], %rd51;
	.param .b32 retval0;
	call.uni (retval0), 
	vprintf, 
	(
	param0, 
	param1
	);
	ld.param.b32 	%r67, [retval0];
	} // callseq 34
	ld.global.f64 	%fd6, [%rd3+8];
	st.local.f64 	[%rd57], %fd6;
	{ // callseq 35, 0
	.param .b64 param0;
	st.param.b64 	[param0], %rd63;
	.param .b64 param1;
	st.param.b64 	[param1], %rd51;
	.param .b32 retval0;
	call.uni (retval0), 
	vprintf, 
	(
	param0, 
	param1
	);
	ld.param.b32 	%r69, [retval0];
	} // callseq 35
	ld.global.f64 	%fd7, [%rd3+16];
	st.local.f64 	[%rd57], %fd7;
	{ // callseq 36, 0
	.param .b64 param0;
	st.param.b64 	[param0], %rd63;
	.param .b64 param1;
	st.param.b64 	[param1], %rd51;
	.param .b32 retval0;
	call.uni (retval0), 
	vprintf, 
	(
	param0, 
	param1
	);
	ld.param.b32 	%r71, [retval0];
	} // callseq 36
	ld.global.f64 	%fd8, [%rd3+24];
	st.local.f64 	[%rd57], %fd8;
	{ // callseq 37, 0
	.param .b64 param0;
	st.param.b64 	[param0], %rd63;
	.param .b64 param1;
	st.param.b64 	[param1], %rd51;
	.param .b32 retval0;
	call.uni (retval0), 
	vprintf, 
	(
	param0, 
	param1
	);
	ld.param.b32 	%r73, [retval0];
	} // callseq 37
	ld.global.f64 	%fd9, [%rd3+32];
	st.local.f64 	[%rd57], %fd9;
	mov.u64 	%rd64, $str$1;
	cvta.global.u64 	%rd65, %rd64;
	{ // callseq 38, 0
	.param .b64 param0;
	st.param.b64 	[param0], %rd65;
	.param .b64 param1;
	st.param.b64 	[param1], %rd51;
	.param .b32 retval0;
	call.uni (retval0), 
	vprintf, 
	(
	param0, 
	param1
	);
	ld.param.b32 	%r75, [retval0];
	} // callseq 38
	mov.u64 	%rd66, $str$9;
	cvta.global.u64 	%rd67, %rd66;
	{ // callseq 39, 0
	.param .b64 param0;
	st.param.b64 	[param0], %rd67;
	.param .b64 param1;
	st.param.b64 	[param1], 0;
	.param .b32 retval0;
	call.uni (retval0), 
	vprintf, 
	(
	param0, 
	param1
	);
	ld.param.b32 	%r77, [retval0];
	} // callseq 39
	cvt.u32.u64 	%r1, %rd45;
	min.s32 	%r79, %r1, 10;
	add.s32 	%r2, %r79, -1;
	setp.lt.s32 	%p4, %r1, 2;
	@%p4 bra 	$L__BB2_8;
	max.s32 	%r3, %r2, 1;
	and.b32  	%r4, %r3, 3;
	setp.lt.s32 	%p5, %r2, 4;
	mov.b32 	%r159, 0;
	@%p5 bra 	$L__BB2_5;
	and.b32  	%r159, %r3, 2147483644;
	neg.s32 	%r158, %r159;
	add.s64 	%rd171, %rd2, 16;
	add.u64 	%rd68, %SP, 8;
$L__BB2_4:
	ld.global.f64 	%fd10, [%rd171+-16];
	cvta.to.local.u64 	%rd69, %rd68;
	st.local.f64 	[%rd69], %fd10;
	cvta.global.u64 	%rd71, %rd62;
	{ // callseq 40, 0
	.param .b64 param0;
	st.param.b64 	[param0], %rd71;
	.param .b64 param1;
	st.param.b64 	[param1], %rd68;
	.param .b32 retval0;
	call.uni (retval0), 
	vprintf, 
	(
	param0, 
	param1
	);
	ld.param.b32 	%r81, [retval0];
	} // callseq 40
	ld.global.f64 	%fd11, [%rd171+-8];
	st.local.f64 	[%rd69], %fd11;
	{ // callseq 41, 0
	.param .b64 param0;
	st.param.b64 	[param0], %rd71;
	.param .b64 param1;
	st.param.b64 	[param1], %rd68;
	.param .b32 retval0;
	call.uni (retval0), 
	vprintf, 
	(
	param0, 
	param1
	);
	ld.param.b32 	%r83, [retval0];
	} // callseq 41
	ld.global.f64 	%fd12, [%rd171];
	st.local.f64 	[%rd69], %fd12;
	{ // callseq 42, 0
	.param .b64 param0;
	st.param.b64 	[param0], %rd71;
	.param .b64 param1;
	st.param.b64 	[param1], %rd68;
	.param .b32 retval0;
	call.uni (retval0), 
	vprintf, 
	(
	param0, 
	param1
	);
	ld.param.b32 	%r85, [retval0];
	} // callseq 42
	ld.global.f64 	%fd13, [%rd171+8];
	st.local.f64 	[%rd69], %fd13;
	{ // callseq 43, 0
	.param .b64 param0;
	st.param.b64 	[param0], %rd71;
	.param .b64 param1;
	st.param.b64 	[param1], %rd68;
	.param .b32 retval0;
	call.uni (retval0), 
	vprintf, 
	(
	param0, 
	param1
	);
	ld.param.b32 	%r87, [retval0];
	} // callseq 43
	add.s32 	%r158, %r158, 4;
	add.s64 	%rd171, %rd171, 32;
	setp.ne.s32 	%p6, %r158, 0;
	@%p6 bra 	$L__BB2_4;
$L__BB2_5:
	setp.eq.s32 	%p7, %r4, 0;
	@%p7 bra 	$L__BB2_8;
	mul.wide.u32 	%rd72, %r159, 8;
	add.s64 	%rd172, %rd2, %rd72;
	neg.s32 	%r160, %r4;
	add.u64 	%rd73, %SP, 8;
	mov.u64 	%rd75, $str;
$L__BB2_7:
	.pragma "nounroll";
	ld.global.f64 	%fd14, [%rd172];
	cvta.to.local.u64 	%rd74, %rd73;
	st.local.f64 	[%rd74], %fd14;
	cvta.global.u64 	%rd76, %rd75;
	{ // callseq 44, 0
	.param .b64 param0;
	st.param.b64 	[param0], %rd76;
	.param .b64 param1;
	st.param.b64 	[param1], %rd73;
	.param .b32 retval0;
	call.uni (retval0), 
	vprintf, 
	(
	param0, 
	param1
	);
	ld.param.b32 	%r89, [retval0];
	} // callseq 44
	add.s64 	%rd172, %rd172, 8;
	add.s32 	%r160, %r160, 1;
	setp.ne.s32 	%p8, %r160, 0;
	@%p8 bra 	$L__BB2_7;
$L__BB2_8:
	setp.lt.s32 	%p9, %r1, 2;
	mul.wide.s32 	%rd77, %r2, 8;
	add.s64 	%rd78, %rd2, %rd77;
	ld.global.f64 	%fd15, [%rd78];
	add.u64 	%rd79, %SP, 8;
	add.u64 	%rd80, %SPL, 8;
	st.local.f64 	[%rd80], %fd15;
	mov.u64 	%rd81, $str$1;
	cvta.global.u64 	%rd82, %rd81;
	{ // callseq 45, 0
	.param .b64 param0;
	st.param.b64 	[param0], %rd82;
	.param .b64 param1;
	st.param.b64 	[param1], %rd79;
	.param .b32 retval0;
	call.uni (retval0), 
	vprintf, 
	(
	param0, 
	param1
	);
	ld.param.b32 	%r91, [retval0];
	} // callseq 45
	mov.u64 	%rd83, $str$10;
	cvta.global.u64 	%rd84, %rd83;
	{ // callseq 46, 0
	.param .b64 param0;
	st.param.b64 	[param0], %rd84;
	.param .b64 param1;
	st.param.b64 	[param1], 0;
	.param .b32 retval0;
	call.uni (retval0), 
	vprintf, 
	(
	param0, 
	param1
	);
	ld.param.b32 	%r93, [retval0];
	} // callseq 46
	@%p9 bra 	$L__BB2_15;
	max.s32 	%r13, %r2, 1;
	and.b32  	%r14, %r13, 3;
	setp.lt.s32 	%p10, %r2, 4;
	mov.b32 	%r162, 0;
	@%p10 bra 	$L__BB2_12;
	and.b32  	%r162, %r13, 2147483644;
	neg.s32 	%r161, %r162;
	add.s64 	%rd173, %rd1, 16;
	mov.u64 	%rd88, $str$2;
$L__BB2_11:
	ld.global.u64 	%rd85, [%rd173+-16];
	cvta.to.local.u64 	%rd87, %rd79;
	st.local.u64 	[%rd87], %rd85;
	cvta.global.u64 	%rd89, %rd88;
	{ // callseq 47, 0
	.param .b64 param0;
	st.param.b64 	[param0], %rd89;
	.param .b64 param1;
	st.param.b64 	[param1], %rd79;
	.param .b32 retval0;
	call.uni (retval0), 
	vprintf, 
	(
	param0, 
	param1
	);
	ld.param.b32 	%r96, [retval0];
	} // callseq 47
	ld.global.u64 	%rd90, [%rd173+-8];
	st.local.u64 	[%rd87], %rd90;
	{ // callseq 48, 0
	.param .b64 param0;
	st.param.b64 	[param0], %rd89;
	.param .b64 param1;
	st.param.b64 	[param1], %rd79;
	.param .b32 retval0;
	call.uni (retval0), 
	vprintf, 
	(
	param0, 
	param1
	);
	ld.param.b32 	%r98, [retval0];
	} // callseq 48
	ld.global.u64 	%rd91, [%rd173];
	st.local.u64 	[%rd87], %rd91;
	{ // callseq 49, 0
	.param .b64 param0;
	st.param.b64 	[param0], %rd89;
	.param .b64 param1;
	st.param.b64 	[param1], %rd79;
	.param .b32 retval0;
	call.uni (retval0), 
	vprintf, 
	(
	param0, 
	param1
	);
	ld.param.b32 	%r100, [retval0];
	} // callseq 49
	ld.global.u64 	%rd92, [%rd173+8];
	st.local.u64 	[%rd87], %rd92;
	{ // callseq 50, 0
	.param .b64 param0;
	st.param.b64 	[param0], %rd89;
	.param .b64 param1;
	st.param.b64 	[param1], %rd79;
	.param .b32 retval0;
	call.uni (retval0), 
	vprintf, 
	(
	param0, 
	param1
	);
	ld.param.b32 	%r102, [retval0];
	} // callseq 50
	add.s32 	%r161, %r161, 4;
	add.s64 	%rd173, %rd173, 32;
	setp.ne.s32 	%p11, %r161, 0;
	@%p11 bra 	$L__BB2_11;
$L__BB2_12:
	setp.eq.s32 	%p12, %r14, 0;
	@%p12 bra 	$L__BB2_15;
	mul.wide.u32 	%rd93, %r162, 8;
	add.s64 	%rd174, %rd1, %rd93;
	neg.s32 	%r163, %r14;
	add.u64 	%rd95, %SP, 8;
	mov.u64 	%rd97, $str$2;
$L__BB2_14:
	.pragma "nounroll";
	ld.global.u64 	%rd94, [%rd174];
	cvta.to.local.u64 	%rd96, %rd95;
	st.local.u64 	[%rd96], %rd94;
	cvta.global.u64 	%rd98, %rd97;
	{ // callseq 51, 0
	.param .b64 param0;
	st.param.b64 	[param0], %rd98;
	.param .b64 param1;
	st.param.b64 	[param1], %rd95;
	.param .b32 retval0;
	call.uni (retval0), 
	vprintf, 
	(
	param0, 
	param1
	);
	ld.param.b32 	%r104, [retval0];
	} // callseq 51
	add.s64 	%rd174, %rd174, 8;
	add.s32 	%r163, %r163, 1;
	setp.ne.s32 	%p13, %r163, 0;
	@%p13 bra 	$L__BB2_14;
$L__BB2_15:
	mul.wide.s32 	%rd99, %r2, 8;
	add.s64 	%rd100, %rd1, %rd99;
	ld.global.u64 	%rd101, [%rd100];
	add.u64 	%rd102, %SP, 8;
	add.u64 	%rd103, %SPL, 8;
	st.local.u64 	[%rd103], %rd101;
	mov.u64 	%rd104, $str$3;
	cvta.global.u64 	%rd105, %rd104;
	{ // callseq 52, 0
	.param .b64 param0;
	st.param.b64 	[param0], %rd105;
	.param .b64 param1;
	st.param.b64 	[param1], %rd102;
	.param .b32 retval0;
	call.uni (retval0), 
	vprintf, 
	(
	param0, 
	param1
	);
	ld.param.b32 	%r106, [retval0];
	} // callseq 52
	mov.u64 	%rd106, $str$11;
	cvta.global.u64 	%rd107, %rd106;
	{ // callseq 53, 0
	.param .b64 param0;
	st.param.b64 	[param0], %rd107;
	.param .b64 param1;
	st.param.b64 	[param1], 0;
	.param .b32 retval0;
	call.uni (retval0), 
	vprintf, 
	(
	param0, 
	param1
	);
	ld.param.b32 	%r108, [retval0];
	} // callseq 53
$L__BB2_16:
	setp.ge.u64 	%p14, %rd55, %rd45;
	shl.b64 	%rd109, %rd55, 3;
	add.s64 	%rd19, %rd2, %rd109;
	add.s64 	%rd20, %rd1, %rd109;
	shl.b64 	%rd110, %rd47, 3;
	add.s64 	%rd21, %rd3, %rd110;
	@%p14 bra 	$L__BB2_19;
	ld.global.f64 	%fd32, [%rd19];
	ld.global.u64 	%rd175, [%rd20];
	setp.ne.s64 	%p15, %rd175, %rd47;
	@%p15 bra 	$L__BB2_19;
	st.global.f64 	[%rd21], %fd32;
	mov.u64 	%rd175, %rd47;
$L__BB2_19:
	setp.ge.u64 	%p16, %rd55, %rd45;
	bar.sync 	0;
	@%p16 bra 	$L__BB2_22;
	ld.param.u64 	%rd168, [_Z8Update_gPdyyS_PyyS_S0_b_param_1];
	ld.param.u64 	%rd167, [_Z8Update_gPdyyS_PyyS_S0_b_param_0];
	ld.global.f64 	%fd17, [%rd21];
	mad.lo.s64 	%rd111, %rd47, %rd168, %rd175;
	cvta.to.global.u64 	%rd112, %rd167;
	shl.b64 	%rd113, %rd111, 3;
	add.s64 	%rd114, %rd112, %rd113;
	ld.global.f64 	%fd18, [%rd114];
	add.f64 	%fd3, %fd17, %fd18;
	setp.geu.f64 	%p17, %fd3, %fd32;
	@%p17 bra 	$L__BB2_22;
	ld.param.u64 	%rd170, [_Z8Update_gPdyyS_PyyS_S0_b_param_4];
	st.global.f64 	[%rd19], %fd3;
	cvta.to.global.u64 	%rd115, %rd170;
	shl.b64 	%rd116, %rd175, 3;
	add.s64 	%rd117, %rd115, %rd116;
	st.global.u64 	[%rd117], %rd47;
	mov.f64 	%fd32, %fd3;
$L__BB2_22:
	setp.ge.u64 	%p18, %rd55, %rd45;
	setp.le.u64 	%p19, %rd175, %rd47;
	or.pred  	%p20, %p18, %p19;
	@%p20 bra 	$L__BB2_24;
	st.global.f64 	[%rd19+-8], %fd32;
	st.global.u64 	[%rd20+-8], %rd175;
$L__BB2_24:
	setp.eq.s16 	%p21, %rs1, 0;
	@%p21 bra 	$L__BB2_48;
	setp.ne.s64 	%p22, %rd55, 0;
	bar.sync 	0;
	@%p22 bra 	$L__BB2_48;
	ld.param.u64 	%rd169, [_Z8Update_gPdyyS_PyyS_S0_b_param_1];
	add.u64 	%rd118, %SP, 0;
	add.u64 	%rd24, %SPL, 0;
	mov.u64 	%rd119, $str$12;
	cvta.global.u64 	%rd120, %rd119;
	{ // callseq 54, 0
	.param .b64 param0;
	st.param.b64 	[param0], %rd120;
	.param .b64 param1;
	st.param.b64 	[param1], 0;
	.param .b32 retval0;
	call.uni (retval0), 
	vprintf, 
	(
	param0, 
	param1
	);
	ld.param.b32 	%r110, [retval0];
	} // callseq 54
	cvt.u32.u64 	%r112, %rd169;
	min.s32 	%r113, %r112, 10;
	add.s32 	%r23, %r113, -1;
	setp.lt.s32 	%p23, %r112, 2;
	@%p23 bra 	$L__BB2_33;
	max.s32 	%r24, %r23, 1;
	and.b32  	%r25, %r24, 3;
	setp.lt.s32 	%p24, %r23, 4;
	mov.b32 	%r165, 0;
	@%p24 bra 	$L__BB2_30;
	and.b32  	%r165, %r24, 2147483644;
	neg.s32 	%r164, %r165;
	add.s64 	%rd176, %rd3, 16;
	mov.u64 	%rd121, $str;
$L__BB2_29:
	ld.global.f64 	%fd19, [%rd176+-16];
	st.local.f64 	[%rd24], %fd19;
	cvta.global.u64 	%rd122, %rd121;
	{ // callseq 55, 0
	.param .b64 param0;
	st.param.b64 	[param0], %rd122;
	.param .b64 param1;
	st.param.b64 	[param1], %rd118;
	.param .b32 retval0;
	call.uni (retval0), 
	vprintf, 
	(
	param0, 
	param1
	);
	ld.param.b32 	%r115, [retval0];
	} // callseq 55
	ld.global.f64 	%fd20, [%rd176+-8];
	st.local.f64 	[%rd24], %fd20;
	{ // callseq 56, 0
	.param .b64 param0;
	st.param.b64 	[param0], %rd122;
	.param .b64 param1;
	st.param.b64 	[param1], %rd118;
	.param .b32 retval0;
	call.uni (retval0), 
	vprintf, 
	(
	param0, 
	param1
	);
	ld.param.b32 	%r117, [retval0];
	} // callseq 56
	ld.global.f64 	%fd21, [%rd176];
	st.local.f64 	[%rd24], %fd21;
	{ // callseq 57, 0
	.param .b64 param0;
	st.param.b64 	[param0], %rd122;
	.param .b64 param1;
	st.param.b64 	[param1], %rd118;
	.param .b32 retval0;
	call.uni (retval0), 
	vprintf, 
	(
	param0, 
	param1
	);
	ld.param.b32 	%r119, [retval0];
	} // callseq 57
	ld.global.f64 	%fd22, [%rd176+8];
	st.local.f64 	[%rd24], %fd22;
	{ // callseq 58, 0
	.param .b64 param0;
	st.param.b64 	[param0], %rd122;
	.param .b64 param1;
	st.param.b64 	[param1], %rd118;
	.param .b32 retval0;
	call.uni (retval0), 
	vprintf, 
	(
	param0, 
	param1
	);
	ld.param.b32 	%r121, [retval0];
	} // callseq 58
	add.s32 	%r164, %r164, 4;
	add.s64 	%rd176, %rd176, 32;
	setp.ne.s32 	%p25, %r164, 0;
	@%p25 bra 	$L__BB2_29;
$L__BB2_30:
	setp.eq.s32 	%p26, %r25, 0;
	@%p26 bra 	$L__BB2_33;
	mul.wide.u32 	%rd124, %r165, 8;
	add.s64 	%rd177, %rd3, %rd124;
	neg.s32 	%r166, %r25;
	mov.u64 	%rd125, $str;
$L__BB2_32:
	.pragma "nounroll";
	ld.global.f64 	%fd23, [%rd177];
	st.local.f64 	[%rd24], %fd23;
	cvta.global.u64 	%rd126, %rd125;
	{ // callseq 59, 0
	.param .b64 param0;
	st.param.b64 	[param0], %rd126;
	.param .b64 param1;
	st.param.b64 	[param1], %rd118;
	.param .b32 retval0;
	call.uni (retval0), 
	vprintf, 
	(
	param0, 
	param1
	);
	ld.param.b32 	%r123, [retval0];
	} // callseq 59
	add.s64 	%rd177, %rd177, 8;
	add.s32 	%r166, %r166, 1;
	setp.ne.s32 	%p27, %r166, 0;
	@%p27 bra 	$L__BB2_32;
$L__BB2_33:
	mul.wide.s32 	%rd128, %r23, 8;
	add.s64 	%rd129, %rd3, %rd128;
	ld.global.f64 	%fd24, [%rd129];
	st.local.f64 	[%rd24], %fd24;
	mov.u64 	%rd130, $str$1;
	cvta.global.u64 	%rd131, %rd130;
	add.u64 	%rd132, %SP, 0;
	{ // callseq 60, 0
	.param .b64 param0;
	st.param.b64 	[param0], %rd131;
	.param .b64 param1;
	st.param.b64 	[param1], %rd132;
	.param .b32 retval0;
	call.uni (retval0), 
	vprintf, 
	(
	param0, 
	param1
	);
	ld.param.b32 	%r125, [retval0];
	} // callseq 60
	mov.u64 	%rd133, $str$9;
	cvta.global.u64 	%rd134, %rd133;
	{ // callseq 61, 0
	.param .b64 param0;
	st.param.b64 	[param0], %rd134;
	.param .b64 param1;
	st.param.b64 	[param1], 0;
	.param .b32 retval0;
	call.uni (retval0), 
	vprintf, 
	(
	param0, 
	param1
	);
	ld.param.b32 	%r127, [retval0];
	} // callseq 61
	cvt.u32.u64 	%r34, %rd45;
	min.s32 	%r129, %r34, 10;
	add.s32 	%r35, %r129, -1;
	setp.lt.s32 	%p28, %r34, 2;
	@%p28 bra 	$L__BB2_40;
	max.s32 	%r36, %r35, 1;
	and.b32  	%r37, %r36, 3;
	setp.lt.s32 	%p29, %r35, 4;
	mov.b32 	%r168, 0;
	@%p29 bra 	$L__BB2_37;
	and.b32  	%r168, %r36, 2147483644;
	neg.s32 	%r167, %r168;
	add.s64 	%rd178, %rd2, 16;
	mov.u64 	%rd135, $str;
$L__BB2_36:
	ld.global.f64 	%fd25, [%rd178+-16];
	st.local.f64 	[%rd5], %fd25;
	cvta.global.u64 	%rd136, %rd135;
	{ // callseq 62, 0
	.param .b64 param0;
	st.param.b64 	[param0], %rd136;
	.param .b64 param1;
	st.param.b64 	[param1], %rd132;
	.param .b32 retval0;
	call.uni (retval0), 
	vprintf, 
	(
	param0, 
	param1
	);
	ld.param.b32 	%r131, [retval0];
	} // callseq 62
	ld.global.f64 	%fd26, [%rd178+-8];
	st.local.f64 	[%rd5], %fd26;
	{ // callseq 63, 0
	.param .b64 param0;
	st.param.b64 	[param0], %rd136;
	.param .b64 param1;
	st.param.b64 	[param1], %rd132;
	.param .b32 retval0;
	call.uni (retval0), 
	vprintf, 
	(
	param0, 
	param1
	);
	ld.param.b32 	%r133, [retval0];
	} // callseq 63
	ld.global.f64 	%fd27, [%rd178];
	st.local.f64 	[%rd5], %fd27;
	{ // callseq 64, 0
	.param .b64 param0;
	st.param.b64 	[param0], %rd136;
	.param .b64 param1;
	st.param.b64 	[param1], %rd132;
	.param .b32 retval0;
	call.uni (retval0), 
	vprintf, 
	(
	param0, 
	param1
	);
	ld.param.b32 	%r135, [retval0];
	} // callseq 64
	ld.global.f64 	%fd28, [%rd178+8];
	st.local.f64 	[%rd5], %fd28;
	{ // callseq 65, 0
	.param .b64 param0;
	st.param.b64 	[param0], %rd136;
	.param .b64 param1;
	st.param.b64 	[param1], %rd132;
	.param .b32 retval0;
	call.uni (retval0), 
	vprintf, 
	(
	param0, 
	param1
	);
	ld.param.b32 	%r137, [retval0];
	} // callseq 65
	add.s32 	%r167, %r167, 4;
	add.s64 	%rd178, %rd178, 32;
	setp.ne.s32 	%p30, %r167, 0;
	@%p30 bra 	$L__BB2_36;
$L__BB2_37:
	setp.eq.s32 	%p31, %r37, 0;
	@%p31 bra 	$L__BB2_40;
	mul.wide.u32 	%rd138, %r168, 8;
	add.s64 	%rd179, %rd2, %rd138;
	neg.s32 	%r169, %r37;
	mov.u64 	%rd139, $str;
$L__BB2_39:
	.pragma "nounroll";
	ld.global.f64 	%fd29, [%rd179];
	st.local.f64 	[%rd5], %fd29;
	cvta.global.u64 	%rd140, %rd139;
	{ // callseq 66, 0
	.param .b64 param0;
	st.param.b64 	[param0], %rd140;
	.param .b64 param1;
	st.param.b64 	[param1], %rd132;
	.param .b32 retval0;
	call.uni (retval0), 
	vprintf, 
	(
	param0, 
	param1
	);
	ld.param.b32 	%r139, [retval0];
	} // callseq 66
	add.s64 	%rd179, %rd179, 8;
	add.s32 	%r169, %r169, 1;
	setp.ne.s32 	%p32, %r169, 0;
	@%p32 bra 	$L__BB2_39;
$L__BB2_40:
	setp.lt.s32 	%p33, %r34, 2;
	mul.wide.s32 	%rd142, %r35, 8;
	add.s64 	%rd143, %rd2, %rd142;
	ld.global.f64 	%fd30, [%rd143];
	st.local.f64 	[%rd5], %fd30;
	cvta.global.u64 	%rd145, %rd130;
	{ // callseq 67, 0
	.param .b64 param0;
	st.param.b64 	[param0], %rd145;
	.param .b64 param1;
	st.param.b64 	[param1], %rd132;
	.param .b32 retval0;
	call.uni (retval0), 
	vprintf, 
	(
	param0, 
	param1
	);
	ld.param.b32 	%r141, [retval0];
	} // callseq 67
	mov.u64 	%rd147, $str$10;
	cvta.global.u64 	%rd148, %rd147;
	{ // callseq 68, 0
	.param .b64 param0;
	st.param.b64 	[param0], %rd148;
	.param .b64 param1;
	st.param.b64 	[param1], 0;
	.param .b32 retval0;
	call.uni (retval0), 
	vprintf, 
	(
	param0, 
	param1
	);
	ld.param.b32 	%r143, [retval0];
	} // callseq 68
	@%p33 bra 	$L__BB2_47;
	max.s32 	%r46, %r35, 1;
	and.b32  	%r47, %r46, 3;
	setp.lt.s32 	%p34, %r35, 4;
	mov.b32 	%r171, 0;
	@%p34 bra 	$L__BB2_44;
	and.b32  	%r171, %r46, 2147483644;
	neg.s32 	%r170, %r171;
	add.s64 	%rd180, %rd1, 16;
	mov.u64 	%rd150, $str$2;
$L__BB2_43:
	ld.global.u64 	%rd149, [%rd180+-16];
	st.local.u64 	[%rd4], %rd149;
	cvta.global.u64 	%rd151, %rd150;
	{ // callseq 69, 0
	.param .b64 param0;
	st.param.b64 	[param0], %rd151;
	.param .b64 param1;
	st.param.b64 	[param1], %rd132;
	.param .b32 retval0;
	call.uni (retval0), 
	vprintf, 
	(
	param0, 
	param1
	);
	ld.param.b32 	%r146, [retval0];
	} // callseq 69
	ld.global.u64 	%rd153, [%rd180+-8];
	st.local.u64 	[%rd4], %rd153;
	{ // callseq 70, 0
	.param .b64 param0;
	st.param.b64 	[param0], %rd151;
	.param .b64 param1;
	st.param.b64 	[param1], %rd132;
	.param .b32 retval0;
	call.uni (retval0), 
	vprintf, 
	(
	param0, 
	param1
	);
	ld.param.b32 	%r148, [retval0];
	} // callseq 70
	ld.global.u64 	%rd154, [%rd180];
	st.local.u64 	[%rd4], %rd154;
	{ // callseq 71, 0
	.param .b64 param0;
	st.param.b64 	[param0], %rd151;
	.param .b64 param1;
	st.param.b64 	[param1], %rd132;
	.param .b32 retval0;
	call.uni (retval0), 
	vprintf, 
	(
	param0, 
	param1
	);
	ld.param.b32 	%r150, [retval0];
	} // callseq 71
	ld.global.u64 	%rd155, [%rd180+8];
	st.local.u64 	[%rd4], %rd155;
	{ // callseq 72, 0
	.param .b64 param0;
	st.param.b64 	[param0], %rd151;
	.param .b64 param1;
	st.param.b64 	[param1], %rd132;
	.param .b32 retval0;
	call.uni (retval0), 
	vprintf, 
	(
	param0, 
	param1
	);
	ld.param.b32 	%r152, [retval0];
	} // callseq 72
	add.s32 	%r170, %r170, 4;
	add.s64 	%rd180, %rd180, 32;
	setp.ne.s32 	%p35, %r170, 0;
	@%p35 bra 	$L__BB2_43;
$L__BB2_44:
	setp.eq.s32 	%p36, %r47, 0;
	@%p36 bra 	$L__BB2_47;
	mul.wide.u32 	%rd156, %r171, 8;
	add.s64 	%rd181, %rd1, %rd156;
	neg.s32 	%r172, %r47;
	mov.u64 	%rd158, $str$2;
$L__BB2_46:
	.pragma "nounroll";
	ld.global.u64 	%rd157, [%rd181];
	st.local.u64 	[%rd4], %rd157;
	cvta.global.u64 	%rd159, %rd158;
	{ // callseq 73, 0
	.param .b64 param0;
	st.param.b64 	[param0], %rd159;
	.param .b64 param1;
	st.param.b64 	[param1], %rd132;
	.param .b32 retval0;
	call.uni (retval0), 
	vprintf, 
	(
	param0, 
	param1
	);
	ld.param.b32 	%r154, [retval0];
	} // callseq 73
	add.s64 	%rd181, %rd181, 8;
	add.s32 	%r172, %r172, 1;
	setp.ne.s32 	%p37, %r172, 0;
	@%p37 bra 	$L__BB2_46;
$L__BB2_47:
	add.s64 	%rd162, %rd1, %rd142;
	ld.global.u64 	%rd163, [%rd162];
	st.local.u64 	[%rd4], %rd163;
	mov.u64 	%rd164, $str$3;
	cvta.global.u64 	%rd165, %rd164;
	{ // callseq 74, 0
	.param .b64 param0;
	st.param.b64 	[param0], %rd165;
	.param .b64 param1;
	st.param.b64 	[param1], %rd132;
	.param .b32 retval0;
	call.uni (retval0), 
	vprintf, 
	(
	param0, 
	param1
	);
	ld.param.b32 	%r156, [retval0];
	} // callseq 74
$L__BB2_48:
	ret;

}


// ===== COMPILED SASS (sm_100) =====

	.target	sm_100

	.elftype	@"ET_EXEC"


//--------------------- .note.nv.tkinfo           --------------------------
	.section	.note.nv.tkinfo,"",@"SHT_NOTE"
	.sectionflags	@"SHF_NOTE_NV_TKINFO"
	.tkinfo
        /*0018*/ 	.word	0x00000002
        /*0030*/ 	.string	""
        /*0030*/ 	.string	"ptxas"
        /*0030*/ 	.string	"Cuda compilation tools, release 13.0, V13.0.88"
        /*0030*/ 	.string	"Build cuda_13.0.r13.0/compiler.36424714_0"
        /*0030*/ 	.string	"-arch sm_100 -m 64 "



//--------------------- .note.nv.cuinfo           --------------------------
	.section	.note.nv.cuinfo,"",@"SHT_NOTE"
	.sectionflags	@"SHF_NOTE_NV_CUINFO"
        /*0018*/ 	.short	0x0002
        /*001a*/ 	.short	0x0064
        /*001c*/ 	.short	0x0082
	.zero		2


//--------------------- .nv.info                  --------------------------
	.section	.nv.info,"",@"SHT_CUDA_INFO"
	.align	4


	//----- nvinfo : EIATTR_REGCOUNT
	.align		4
        /*0000*/ 	.byte	0x04, 0x2f
        /*0002*/ 	.short	(.L_14 - .L_13)
	.align		4
.L_13:
        /*0004*/ 	.word	index@(_Z12Initialize_gyyPdS_Pyb)
        /*0008*/ 	.word	0x0000001e


	//----- nvinfo : EIATTR_FRAME_SIZE
	.align		4
.L_14:
        /*000c*/ 	.byte	0x04, 0x11
        /*000e*/ 	.short	(.L_16 - .L_15)
	.align		4
.L_15:
        /*0010*/ 	.word	index@(_Z12Initialize_gyyPdS_Pyb)
        /*0014*/ 	.word	0x00000008


	//----- nvinfo : EIATTR_REGCOUNT
	.align		4
.L_16:
        /*0018*/ 	.byte	0x04, 0x2f
        /*001a*/ 	.short	(.L_18 - .L_17)
	.align		4
.L_17:
        /*001c*/ 	.word	index@(_Z15PartialReduce_gyPdPyb)
        /*0020*/ 	.word	0x00000022


	//----- nvinfo : EIATTR_FRAME_SIZE
	.align		4
.L_18:
        /*0024*/ 	.byte	0x04, 0x11
        /*0026*/ 	.short	(.L_20 - .L_19)
	.align		4
.L_19:
        /*0028*/ 	.word	index@(_Z15PartialReduce_gyPdPyb)
        /*002c*/ 	.word	0x00000018


	//----- nvinfo : EIATTR_REGCOUNT
	.align		4
.L_20:
        /*0030*/ 	.byte	0x04, 0x2f
        /*0032*/ 	.short	(.L_22 - .L_21)
	.align		4
.L_21:
        /*0034*/ 	.word	index@(_Z8Update_gPdyyS_PyyS_S0_b)
        /*0038*/ 	.word	0x00000020


	//----- nvinfo : EIATTR_FRAME_SIZE
	.align		4
.L_22:
        /*003c*/ 	.byte	0x04, 0x11
        /*003e*/ 	.short	(.L_24 - .L_23)
	.align		4
.L_23:
        /*0040*/ 	.word	index@(_Z8Update_gPdyyS_PyyS_S0_b)
        /*0044*/ 	.word	0x00000018


	//----- nvinfo : EIATTR_MIN_STACK_SIZE
	.align		4
.L_24:
        /*0048*/ 	.byte	0x04, 0x12
        /*004a*/ 	.short	(.L_26 - .L_25)
	.align		4
.L_25:
        /*004c*/ 	.word	index@(_Z8Update_gPdyyS_PyyS_S0_b)
        /*0050*/ 	.word	0x00000018


	//----- nvinfo : EIATTR_MIN_STACK_SIZE
	.align		4
.L_26:
        /*0054*/ 	.byte	0x04, 0x12
        /*0056*/ 	.short	(.L_28 - .L_27)
	.align		4
.L_27:
        /*0058*/ 	.word	index@(_Z15PartialReduce_gyPdPyb)
        /*005c*/ 	.word	0x00000018


	//----- nvinfo : EIATTR_MIN_STACK_SIZE
	.align		4
.L_28:
        /*0060*/ 	.byte	0x04, 0x12
        /*0062*/ 	.short	(.L_30 - .L_29)
	.align		4
.L_29:
        /*0064*/ 	.word	index@(_Z12Initialize_gyyPdS_Pyb)
        /*0068*/ 	.word	0x00000008
.L_30:


//--------------------- .nv.compat                --------------------------
	.section	.nv.compat,"",@"SHT_CUDA_COMPAT_INFO"
	.align	4
        /*0000*/ 	.byte	0x02, 0x09, 0x00, 0x00, 0x02, 0x02, 0x01, 0x00, 0x02, 0x05, 0x05, 0x00, 0x03, 0x07, 0x01, 0x01
        /*0010*/ 	.byte	0x02, 0x03, 0x00, 0x00, 0x02, 0x06, 0x01, 0x00, 0x04, 0x0b, 0x08, 0x00, 0x01, 0x00, 0x00, 0x00
        /*0020*/ 	.byte	0x00, 0x00, 0x00, 0x00


//--------------------- .nv.info._Z8Update_gPdyyS_PyyS_S0_b --------------------------
	.section	.nv.info._Z8Update_gPdyyS_PyyS_S0_b,"",@"SHT_CUDA_INFO"
	.sectionflags	@""
	.align	4


	//----- nvinfo : EIATTR_CUDA_API_VERSION
	.align		4
        /*0000*/ 	.byte	0x04, 0x37
        /*0002*/ 	.short	(.L_32 - .L_31)
.L_31:
        /*0004*/ 	.word	0x00000082


	//----- nvinfo : EIATTR_KPARAM_INFO
	.align		4
.L_32:
        /*0008*/ 	.byte	0x04, 0x17
        /*000a*/ 	.short	(.L_34 - .L_33)
.L_33:
        /*000c*/ 	.word	0x00000000
        /*0010*/ 	.short	0x0008
        /*0012*/ 	.short	0x0040
        /*0014*/ 	.byte	0x00, 0xf0, 0x05, 0x00


	//----- nvinfo : EIATTR_KPARAM_INFO
	.align		4
.L_34:
        /*0018*/ 	.byte	0x04, 0x17
        /*001a*/ 	.short	(.L_36 - .L_35)
.L_35:
        /*001c*/ 	.word	0x00000000
        /*0020*/ 	.short	0x0007
        /*0022*/ 	.short	0x0038
        /*0024*/ 	.byte	0x00, 0xf5, 0x21, 0x00


	//----- nvinfo : EIATTR_KPARAM_INFO
	.align		4
.L_36:
        /*0028*/ 	.byte	0x04, 0x17
        /*002a*/ 	.short	(.L_38 - .L_37)
.L_37:
        /*002c*/ 	.word	0x00000000
        /*0030*/ 	.short	0x0006
        /*0032*/ 	.short	0x0030
        /*0034*/ 	.byte	0x00, 0xf5, 0x21, 0x00


	//----- nvinfo : EIATTR_KPARAM_INFO
	.align		4
.L_38:
        /*0038*/ 	.byte	0x04, 0x17
        /*003a*/ 	.short	(.L_40 - .L_39)
.L_39:
        /*003c*/ 	.word	0x00000000
        /*0040*/ 	.short	0x0005
        /*0042*/ 	.short	0x0028
        /*0044*/ 	.byte	0x00, 0xf0, 0x21, 0x00


	//----- nvinfo : EIATTR_KPARAM_INFO
	.align		4
.L_40:
        /*0048*/ 	.byte	0x04, 0x17
        /*004a*/ 	.short	(.L_42 - .L_41)
.L_41:
        /*004c*/ 	.word	0x00000000
        /*0050*/ 	.short	0x0004
        /*0052*/ 	.short	0x0020
        /*0054*/ 	.byte	0x00, 0xf5, 0x21, 0x00


	//----- nvinfo : EIATTR_KPARAM_INFO
	.align		4
.L_42:
        /*0058*/ 	.byte	0x04, 0x17
        /*005a*/ 	.short	(.L_44 - .L_43)
.L_43:
        /*005c*/ 	.word	0x00000000
        /*0060*/ 	.short	0x0003
        /*0062*/ 	.short	0x0018
        /*0064*/ 	.byte	0x00, 0xf5, 0x21, 0x00


	//----- nvinfo : EIATTR_KPARAM_INFO
	.align		4
.L_44:
        /*0068*/ 	.byte	0x04, 0x17
        /*006a*/ 	.short	(.L_46 - .L_45)
.L_45:
        /*006c*/ 	.word	0x00000000
        /*0070*/ 	.short	0x0002
        /*0072*/ 	.short	0x0010
        /*0074*/ 	.byte	0x00, 0xf0, 0x21, 0x00


	//----- nvinfo : EIATTR_KPARAM_INFO
	.align		4
.L_46:
        /*0078*/ 	.byte	0x04, 0x17
        /*007a*/ 	.short	(.L_48 - .L_47)
.L_47:
        /*007c*/ 	.word	0x00000000
        /*0080*/ 	.short	0x0001
        /*0082*/ 	.short	0x0008
        /*0084*/ 	.byte	0x00, 0xf0, 0x21, 0x00


	//----- nvinfo : EIATTR_KPARAM_INFO
	.align		4
.L_48:
        /*0088*/ 	.byte	0x04, 0x17
        /*008a*/ 	.short	(.L_50 - .L_49)
.L_49:
        /*008c*/ 	.word	0x00000000
        /*0090*/ 	.short	0x0000
        /*0092*/ 	.short	0x0000
        /*0094*/ 	.byte	0x00, 0xf5, 0x21, 0x00


	//----- nvinfo : EIATTR_SPARSE_MMA_MASK
	.align		4
.L_50:
        /*0098*/ 	.byte	0x03, 0x50
        /*009a*/ 	.short	0x0000


	//----- nvinfo : EIATTR_MAXREG_COUNT
	.align		4
        /*009c*/ 	.byte	0x03, 0x1b
        /*009e*/ 	.short	0x00ff


	//----- nvinfo : EIATTR_NUM_BARRIERS
	.align		4
        /*00a0*/ 	.byte	0x02, 0x4c
        /*00a2*/ 	.byte	0x01
	.zero		1


	//----- nvinfo : EIATTR_EXTERNS
	.align		4
        /*00a4*/ 	.byte	0x04, 0x0f
        /*00a6*/ 	.short	(.L_52 - .L_51)


	//   ....[0]....
	.align		4
.L_51:
        /*00a8*/ 	.word	index@(vprintf)


	//----- nvinfo : EIATTR_MERCURY_ISA_VERSION
	.align		4
.L_52:
        /*00ac*/ 	.byte	0x03, 0x5f
        /*00ae*/ 	.short	0x0101


	//----- nvinfo : EIATTR_VRC_CTA_INIT_COUNT
	.align		4
        /*00b0*/ 	.byte	0x02, 0x4a
	.zero		1
	.zero		1


	//----- nvinfo : EIATTR_SYSCALL_OFFSETS
	.align		4
        /*00b4*/ 	.byte	0x04, 0x46
        /*00b6*/ 	.short	(.L_54 - .L_53)


	//   ....[0]....
.L_53:
        /*00b8*/ 	.word	0x00000240


	//   ....[1]....
        /*00bc*/ 	.word	0x000002f0


	//   ....[2]....
        /*00c0*/ 	.word	0x000003a0


	//   ....[3]....
        /*00c4*/ 	.word	0x00000450


	//   ....[4]....
        /*00c8*/ 	.word	0x00000500


	//   ....[5]....
        /*00cc*/ 	.word	0x000005b0


	//   ....[6]....
        /*00d0*/ 	.word	0x00000620


	//   ....[7]....
        /*00d4*/ 	.word	0x000008a0


	//   ....[8]....
        /*00d8*/ 	.word	0x00000950


	//   ....[9]....
        /*00dc*/ 	.word	0x000009f0


	//   ....[10]....
        /*00e0*/ 	.word	0x00000a90


	//   ....[11]....
        /*00e4*/ 	.word	0x00000d00


	//   ....[12]....
        /*00e8*/ 	.word	0x00000e90


	//   ....[13]....
        /*00ec*/ 	.word	0x00000f00


	//   ....[14]....
        /*00f0*/ 	.word	0x00001100


	//   ....[15]....
        /*00f4*/ 	.word	0x000011b0


	//   ....[16]....
        /*00f8*/ 	.word	0x00001250


	//   ....[17]....
        /*00fc*/ 	.word	0x000012f0


	//   ....[18]....
        /*0100*/ 	.word	0x00001560


	//   ....[19]....
        /*0104*/ 	.word	0x000016b0


	//   ....[20]....
        /*0108*/ 	.word	0x00001720


	//   ....[21]....
        /*010c*/ 	.word	0x00001b60


	//   ....[22]....
        /*0110*/ 	.word	0x00001d60


	//   ....[23]....
        /*0114*/ 	.word	0x00001e00


	//   ....[24]....
        /*0118*/ 	.word	0x00001ea0


	//   ....[25]....
        /*011c*/ 	.word	0x00001f40


	//   ....[26]....
        /*0120*/ 	.word	0x000020d0


	//   ....[27]....
        /*0124*/ 	.word	0x000021f0


	//   ....[28]....
        /*0128*/ 	.word	0x00002260


	//   ....[29]....
        /*012c*/ 	.word	0x00002460


	//   ....[30]....
        /*0130*/ 	.word	0x00002500


	//   ....[31]....
        /*0134*/ 	.word	0x000025a0


	//   ....[32]....
        /*0138*/ 	.word	0x00002640


	//   ....[33]....
        /*013c*/ 	.word	0x000027d0


	//   ....[34]....
        /*0140*/ 	.word	0x00002920


	//   ....[35]....
        /*0144*/ 	.word	0x00002990


	//   ....[36]....
        /*0148*/ 	.word	0x00002b60


	//   ....[37]....
        /*014c*/ 	.word	0x00002c00


	//   ....[38]....
        /*0150*/ 	.word	0x00002ca0


	//   ....[39]....
        /*0154*/ 	.word	0x00002d40


	//   ....[40]....
        /*0158*/ 	.word	0x00002ed0


	//   ....[41]....
        /*015c*/ 	.word	0x00002ff0


	//----- nvinfo : EIATTR_EXIT_INSTR_OFFSETS
	.align		4
.L_54:
        /*0160*/ 	.byte	0x04, 0x1c
        /*0162*/ 	.short	(.L_56 - .L_55)


	//   ....[0]....
.L_55:
        /*0164*/ 	.word	0x00001aa0


	//   ....[1]....
        /*0168*/ 	.word	0x00001ae0


	//   ....[2]....
        /*016c*/ 	.word	0x00003000


	//----- nvinfo : EIATTR_CRS_STACK_SIZE
	.align		4
.L_56:
        /*0170*/ 	.byte	0x04, 0x1e
        /*0172*/ 	.short	(.L_58 - .L_57)
.L_57:
        /*0174*/ 	.word	0x00000000


	//----- nvinfo : EIATTR_CBANK_PARAM_SIZE
	.align		4
.L_58:
        /*0178*/ 	.byte	0x03, 0x19
        /*017a*/ 	.short	0x0041


	//----- nvinfo : EIATTR_PARAM_CBANK
	.align		4
        /*017c*/ 	.byte	0x04, 0x0a
        /*017e*/ 	.short	(.L_60 - .L_59)
	.align		4
.L_59:
        /*0180*/ 	.word	index@(.nv.constant0._Z8Update_gPdyyS_PyyS_S0_b)
        /*0184*/ 	.short	0x0380
        /*0186*/ 	.short	0x0041


	//----- nvinfo : EIATTR_SW_WAR
	.align		4
.L_60:
        /*0188*/ 	.byte	0x04, 0x36
        /*018a*/ 	.short	(.L_62 - .L_61)
.L_61:
        /*018c*/ 	.word	0x00000008
.L_62:


//--------------------- .nv.info._Z15PartialReduce_gyPdPyb --------------------------
	.section	.nv.info._Z15PartialReduce_gyPdPyb,"",@"SHT_CUDA_INFO"
	.sectionflags	@""
	.align	4


	//----- nvinfo : EIATTR_CUDA_API_VERSION
	.align		4
        /*0000*/ 	.byte	0x04, 0x37
        /*0002*/ 	.short	(.L_64 - .L_63)
.L_63:
        /*0004*/ 	.word	0x00000082


	//----- nvinfo : EIATTR_KPARAM_INFO
	.align		4
.L_64:
        /*0008*/ 	.byte	0x04, 0x17
        /*000a*/ 	.short	(.L_66 - .L_65)
.L_65:
        /*000c*/ 	.word	0x00000000
        /*0010*/ 	.short	0x0003
        /*0012*/ 	.short	0x0018
        /*0014*/ 	.byte	0x00, 0xf0, 0x05, 0x00


	//----- nvinfo : EIATTR_KPARAM_INFO
	.align		4
.L_66:
        /*0018*/ 	.byte	0x04, 0x17
        /*001a*/ 	.short	(.L_68 - .L_67)
.L_67:
        /*001c*/ 	.word	0x00000000
        /*0020*/ 	.short	0x0002
        /*0022*/ 	.short	0x0010
        /*0024*/ 	.byte	0x00, 0xf5, 0x21, 0x00


	//----- nvinfo : EIATTR_KPARAM_INFO
	.align		4
.L_68:
        /*0028*/ 	.byte	0x04, 0x17
        /*002a*/ 	.short	(.L_70 - .L_69)
.L_69:
        /*002c*/ 	.word	0x00000000
        /*0030*/ 	.short	0x0001
        /*0032*/ 	.short	0x0008
        /*0034*/ 	.byte	0x00, 0xf5, 0x21, 0x00


	//----- nvinfo : EIATTR_KPARAM_INFO
	.align		4
.L_70:
        /*0038*/ 	.byte	0x04, 0x17
        /*003a*/ 	.short	(.L_72 - .L_71)
.L_71:
        /*003c*/ 	.word	0x00000000
        /*0040*/ 	.short	0x0000
        /*0042*/ 	.short	0x0000
        /*0044*/ 	.byte	0x00, 0xf0, 0x21, 0x00


	//----- nvinfo : EIATTR_SPARSE_MMA_MASK
	.align		4
.L_72:
        /*0048*/ 	.byte	0x03, 0x50
        /*004a*/ 	.short	0x0000


	//----- nvinfo : EIATTR_MAXREG_COUNT
	.align		4
        /*004c*/ 	.byte	0x03, 0x1b
        /*004e*/ 	.short	0x00ff


	//----- nvinfo : EIATTR_NUM_BARRIERS
	.align		4
        /*0050*/ 	.byte	0x02, 0x4c
        /*0052*/ 	.byte	0x01
	.zero		1


	//----- nvinfo : EIATTR_EXTERNS
	.align		4
        /*0054*/ 	.byte	0x04, 0x0f
        /*0056*/ 	.short	(.L_74 - .L_73)


	//   ....[0]....
	.align		4
.L_73:
        /*0058*/ 	.word	index@(vprintf)


	//----- nvinfo : EIATTR_MERCURY_ISA_VERSION
	.align		4
.L_74:
        /*005c*/ 	.byte	0x03, 0x5f
        /*005e*/ 	.short	0x0101


	//----- nvinfo : EIATTR_VRC_CTA_INIT_COUNT
	.align		4
        /*0060*/ 	.byte	0x02, 0x4a
	.zero		1
	.zero		1


	//----- nvinfo : EIATTR_SYSCALL_OFFSETS
	.align		4
        /*0064*/ 	.byte	0x04, 0x46
        /*0066*/ 	.short	(.L_76 - .L_75)


	//   ....[0]....
.L_75:
        /*0068*/ 	.word	0x00000230


	//   ....[1]....
        /*006c*/ 	.word	0x00000460


	//   ....[2]....
        /*0070*/ 	.word	0x00000500


	//   ....[3]....
        /*0074*/ 	.word	0x000005a0


	//   ....[4]....
        /*0078*/ 	.word	0x00000640


	//   ....[5]....
        /*007c*/ 	.word	0x00000870


	//   ....[6]....
        /*0080*/ 	.word	0x000009e0


	//   ....[7]....
        /*0084*/ 	.word	0x00000a50


	//   ....[8]....
        /*0088*/ 	.word	0x00000c30


	//   ....[9]....
        /*008c*/ 	.word	0x00000cd0


	//   ....[10]....
        /*0090*/ 	.word	0x00000d70


	//   ....[11]....
        /*0094*/ 	.word	0x00000e10


	//   ....[12]....
        /*0098*/ 	.word	0x00001020


	//   ....[13]....
        /*009c*/ 	.word	0x00001160


	//   ....[14]....
        /*00a0*/ 	.word	0x00001a10


	//   ....[15]....
        /*00a4*/ 	.word	0x00001ac0


	//   ....[16]....
        /*00a8*/ 	.word	0x00001b70


	//   ....[17]....
        /*00ac*/ 	.word	0x00001c20


	//   ....[18]....
        /*00b0*/ 	.word	0x00001cd0


	//   ....[19]....
        /*00b4*/ 	.word	0x00001d80


	//   ....[20]....
        /*00b8*/ 	.word	0x00001df0


	//   ....[21]....
        /*00bc*/ 	.word	0x00001ea0


	//   ....[22]....
        /*00c0*/ 	.word	0x00001f50


	//   ....[23]....
        /*00c4*/ 	.word	0x00002000


	//   ....[24]....
        /*00c8*/ 	.word	0x000020b0


	//   ....[25]....
        /*00cc*/ 	.word	0x00002160


	//----- nvinfo : EIATTR_EXIT_INSTR_OFFSETS
	.align		4
.L_76:
        /*00d0*/ 	.byte	0x04, 0x1c
        /*00d2*/ 	.short	(.L_78 - .L_77)


	//   ....[0]....
.L_77:
        /*00d4*/ 	.word	0x00001950


	//   ....[1]....
        /*00d8*/ 	.word	0x00001990


	//   ....[2]....
        /*00dc*/ 	.word	0x00002170


	//----- nvinfo : EIATTR_CRS_STACK_SIZE
	.align		4
.L_78:
        /*00e0*/ 	.byte	0x04, 0x1e
        /*00e2*/ 	.short	(.L_80 - .L_79)
.L_79:
        /*00e4*/ 	.word	0x00000000


	//----- nvinfo : EIATTR_CBANK_PARAM_SIZE
	.align		4
.L_80:
        /*00e8*/ 	.byte	0x03, 0x19
        /*00ea*/ 	.short	0x0019


	//----- nvinfo : EIATTR_PARAM_CBANK
	.align		4
        /*00ec*/ 	.byte	0x04, 0x0a
        /*00ee*/ 	.short	(.L_82 - .L_81)
	.align		4
.L_81:
        /*00f0*/ 	.word	index@(.nv.constant0._Z15PartialReduce_gyPdPyb)
        /*00f4*/ 	.short	0x0380
        /*00f6*/ 	.short	0x0019


	//----- nvinfo : EIATTR_SW_WAR
	.align		4
.L_82:
        /*00f8*/ 	.byte	0x04, 0x36
        /*00fa*/ 	.short	(.L_84 - .L_83)
.L_83:
        /*00fc*/ 	.word	0x00000008
.L_84:


//--------------------- .nv.info._Z12Initialize_gyyPdS_Pyb --------------------------
	.section	.nv.info._Z12Initialize_gyyPdS_Pyb,"",@"SHT_CUDA_INFO"
	.sectionflags	@""
	.align	4


	//----- nvinfo : EIATTR_CUDA_API_VERSION
	.align		4
        /*0000*/ 	.byte	0x04, 0x37
        /*0002*/ 	.short	(.L_86 - .L_85)
.L_85:
        /*0004*/ 	.word	0x00000082


	//----- nvinfo : EIATTR_KPARAM_INFO
	.align		4
.L_86:
        /*0008*/ 	.byte	0x04, 0x17
        /*000a*/ 	.short	(.L_88 - .L_87)
.L_87:
        /*000c*/ 	.word	0x00000000
        /*0010*/ 	.short	0x0005
        /*0012*/ 	.short	0x0028
        /*0014*/ 	.byte	0x00, 0xf0, 0x05, 0x00


	//----- nvinfo : EIATTR_KPARAM_INFO
	.align		4
.L_88:
        /*0018*/ 	.byte	0x04, 0x17
        /*001a*/ 	.short	(.L_90 - .L_89)
.L_89:
        /*001c*/ 	.word	0x00000000
        /*0020*/ 	.short	0x0004
        /*0022*/ 	.short	0x0020
        /*0024*/ 	.byte	0x00, 0xf5, 0x21, 0x00


	//----- nvinfo : EIATTR_KPARAM_INFO
	.align		4
.L_90:
        /*0028*/ 	.byte	0x04, 0x17
        /*002a*/ 	.short	(.L_92 - .L_91)
.L_91:
        /*002c*/ 	.word	0x00000000
        /*0030*/ 	.short	0x0003
        /*0032*/ 	.short	0x0018
        /*0034*/ 	.byte	0x00, 0xf5, 0x21, 0x00


	//----- nvinfo : EIATTR_KPARAM_INFO
	.align		4
.L_92:
        /*0038*/ 	.byte	0x04, 0x17
        /*003a*/ 	.short	(.L_94 - .L_93)
.L_93:
        /*003c*/ 	.word	0x00000000
        /*0040*/ 	.short	0x0002
        /*0042*/ 	.short	0x0010
        /*0044*/ 	.byte	0x00, 0xf5, 0x21, 0x00


	//----- nvinfo : EIATTR_KPARAM_INFO
	.align		4
.L_94:
        /*0048*/ 	.byte	0x04, 0x17
        /*004a*/ 	.short	(.L_96 - .L_95)
.L_95:
        /*004c*/ 	.word	0x00000000
        /*0050*/ 	.short	0x0001
        /*0052*/ 	.short	0x0008
        /*0054*/ 	.byte	0x00, 0xf0, 0x21, 0x00


	//----- nvinfo : EIATTR_KPARAM_INFO
	.align		4
.L_96:
        /*0058*/ 	.byte	0x04, 0x17
        /*005a*/ 	.short	(.L_98 - .L_97)
.L_97:
        /*005c*/ 	.word	0x00000000
        /*0060*/ 	.short	0x0000
        /*0062*/ 	.short	0x0000
        /*0064*/ 	.byte	0x00, 0xf0, 0x21, 0x00


	//----- nvinfo : EIATTR_SPARSE_MMA_MASK
	.align		4
.L_98:
        /*0068*/ 	.byte	0x03, 0x50
        /*006a*/ 	.short	0x0000


	//----- nvinfo : EIATTR_MAXREG_COUNT
	.align		4
        /*006c*/ 	.byte	0x03, 0x1b
        /*006e*/ 	.short	0x00ff


	//----- nvinfo : EIATTR_NUM_BARRIERS
	.align		4
        /*0070*/ 	.byte	0x02, 0x4c
        /*0072*/ 	.byte	0x01
	.zero		1


	//----- nvinfo : EIATTR_EXTERNS
	.align		4
        /*0074*/ 	.byte	0x04, 0x0f
        /*0076*/ 	.short	(.L_100 - .L_99)


	//   ....[0]....
	.align		4
.L_99:
        /*0078*/ 	.word	index@(vprintf)


	//----- nvinfo : EIATTR_MERCURY_ISA_VERSION
	.align		4
.L_100:
        /*007c*/ 	.byte	0x03, 0x5f
        /*007e*/ 	.short	0x0101


	//----- nvinfo : EIATTR_VRC_CTA_INIT_COUNT
	.align		4
        /*0080*/ 	.byte	0x02, 0x4a
	.zero		1
	.zero		1


	//----- nvinfo : EIATTR_SYSCALL_OFFSETS
	.align		4
        /*0084*/ 	.byte	0x04, 0x46
        /*0086*/ 	.short	(.L_102 - .L_101)


	//   ....[0]....
.L_101:
        /*0088*/ 	.word	0x000001c0


	//   ....[1]....
        /*008c*/ 	.word	0x00000740


	//   ....[2]....
        /*0090*/ 	.word	0x00000800


	//   ....[3]....
        /*0094*/ 	.word	0x000008c0


	//   ....[4]....
        /*0098*/ 	.word	0x00000980


	//   ....[5]....
        /*009c*/ 	.word	0x00000b50


	//   ....[6]....
        /*00a0*/ 	.word	0x00000c90


	//----- nvinfo : EIATTR_EXIT_INSTR_OFFSETS
	.align		4
.L_102:
        /*00a4*/ 	.byte	0x04, 0x1c
        /*00a6*/ 	.short	(.L_104 - .L_103)


	//   ....[0]....
.L_103:
        /*00a8*/ 	.word	0x000004f0


	//   ....[1]....
        /*00ac*/ 	.word	0x00000540


	//   ....[2]....
        /*00b0*/ 	.word	0x00000ca0


	//----- nvinfo : EIATTR_CRS_STACK_SIZE
	.align		4
.L_104:
        /*00b4*/ 	.byte	0x04, 0x1e
        /*00b6*/ 	.short	(.L_106 - .L_105)
.L_105:
        /*00b8*/ 	.word	0x00000000


	//----- nvinfo : EIATTR_CBANK_PARAM_SIZE
	.align		4
.L_106:
        /*00bc*/ 	.byte	0x03, 0x19
        /*00be*/ 	.short	0x0029


	//----- nvinfo : EIATTR_PARAM_CBANK
	.align		4
        /*00c0*/ 	.byte	0x04, 0x0a
        /*00c2*/ 	.short	(.L_108 - .L_107)
	.align		4
.L_107:
        /*00c4*/ 	.word	index@(.nv.constant0._Z12Initialize_gyyPdS_Pyb)
        /*00c8*/ 	.short	0x0380
        /*00ca*/ 	.short	0x0029


	//----- nvinfo : EIATTR_SW_WAR
	.align		4
.L_108:
        /*00cc*/ 	.byte	0x04, 0x36
        /*00ce*/ 	.short	(.L_110 - .L_109)
.L_109:
        /*00d0*/ 	.word	0x00000008
.L_110:


//--------------------- .nv.callgraph             --------------------------
	.section	.nv.callgraph,"",@"SHT_CUDA_CALLGRAPH"
	.align	4
	.sectionentsize	8
	.align		4
        /*0000*/ 	.word	0x00000000
	.align		4
        /*0004*/ 	.word	0xffffffff
	.align		4
        /*0008*/ 	.word	index@(_Z8Update_gPdyyS_PyyS_S0_b)
	.align		4
        /*000c*/ 	.word	index@(vprintf)
	.align		4
        /*0010*/ 	.word	index@(_Z15PartialReduce_gyPdPyb)
	.align		4
        /*0014*/ 	.word	index@(vprintf)
	.align		4
        /*0018*/ 	.word	index@(_Z12Initialize_gyyPdS_Pyb)
	.align		4
        /*001c*/ 	.word	index@(vprintf)
	.align		4
        /*0020*/ 	.word	0x00000000
	.align		4
        /*0024*/ 	.word	0xfffffffe
	.align		4
        /*0028*/ 	.word	0x00000000
	.align		4
        /*002c*/ 	.word	0xfffffffd
	.align		4
        /*0030*/ 	.word	0x00000000
	.align		4
        /*0034*/ 	.word	0xfffffffc


//--------------------- .nv.constant4             --------------------------
	.section	.nv.constant4,"a",@progbits
	.align	8
	.align		8
.nv.constant4:
        /*0000*/ 	.dword	vprintf
	.align		8
        /*0008*/ 	.dword	$str
	.align		8
        /*0010*/ 	.dword	$str$1
	.align		8
        /*0018*/ 	.dword	$str$2
	.align		8
        /*0020*/ 	.dword	$str$3
	.align		8
        /*0028*/ 	.dword	$str$4
	.align		8
        /*0030*/ 	.dword	$str$5
	.align		8
        /*0038*/ 	.dword	$str$6
	.align		8
        /*0040*/ 	.dword	$str$7
	.align		8
        /*0048*/ 	.dword	$str$8
	.align		8
        /*0050*/ 	.dword	$str$9
	.align		8
        /*0058*/ 	.dword	$str$10
	.align		8
        /*0060*/ 	.dword	$str$11
	.align		8
        /*0068*/ 	.dword	$str$12


//--------------------- .text._Z8Update_gPdyyS_PyyS_S0_b --------------------------
	.section	.text._Z8Update_gPdyyS_PyyS_S0_b,"ax",@progbits
	.align	128
        .global         _Z8Update_gPdyyS_PyyS_S0_b
        .type           _Z8Update_gPdyyS_PyyS_S0_b,@function
        .size           _Z8Update_gPdyyS_PyyS_S0_b,(.L_x_142 - _Z8Update_gPdyyS_PyyS_S0_b)
        .other          _Z8Update_gPdyyS_PyyS_S0_b,@"STO_CUDA_ENTRY STV_DEFAULT"
_Z8Update_gPdyyS_PyyS_S0_b:
.text._Z8Update_gPdyyS_PyyS_S0_b:
[----:B------:R-:W0:Y:S08]  /*0000*/  LDC R1, c[0x0][0x37c] ;  /* 0x0000df00ff017b82 */ /* 0x000e300000000800 */
[----:B------:R-:W-:Y:S01]  /*0010*/  S2UR UR6, SR_CTAID.Z ;  /* 0x00000000000679c3 */ /* 0x000fe20000002700 */
[----:B------:R-:W1:Y:S01]  /*0020*/  S2R R28, SR_TID.X ;  /* 0x00000000001c7919 */ /* 0x000e620000002100 */
[----:B------:R-:W2:Y:S01]  /*0030*/  LDCU UR10, c[0x0][0x2fc] ;  /* 0x00005f80ff0a77ac */ /* 0x000ea20008000800 */
[----:B------:R-:W-:Y:S01]  /*0040*/  IMAD.MOV.U32 R29, RZ, RZ, RZ ;  /* 0x000000ffff1d7224 */ /* 0x000fe200078e00ff */
[----:B------:R-:W-:Y:S01]  /*0050*/  BSSY.RECONVERGENT B7, `(.L_x_0) ;  /* 0x000016e000077945 */ /* 0x000fe20003800200 */
[----:B0-----:R-:W-:Y:S01]  /*0060*/  VIADD R1, R1, 0xffffffe8 ;  /* 0xffffffe801017836 */ /* 0x001fe20000000000 */
[----:B------:R-:W0:Y:S02]  /*0070*/  LDCU UR5, c[0x0][0x370] ;  /* 0x00006e00ff0577ac */ /* 0x000e240008000800 */
[----:B------:R-:W3:Y:S01]  /*0080*/  S2UR UR7, SR_CTAID.Y ;  /* 0x00000000000779c3 */ /* 0x000ee20000002600 */
[----:B------:R-:W3:Y:S01]  /*0090*/  LDCU UR4, c[0x0][0x374] ;  /* 0x00006e80ff0477ac */ /* 0x000ee20008000800 */
[----:B------:R-:W4:Y:S06]  /*00a0*/  LDCU.U8 UR9, c[0x0][0x3c0] ;  /* 0x00007800ff0977ac */ /* 0x000f2c0008000000 */
[----:B------:R-:W0:Y:S01]  /*00b0*/  S2UR UR8, SR_CTAID.X ;  /* 0x00000000000879c3 */ /* 0x000e220000002500 */
[----:B------:R-:W5:Y:S01]  /*00c0*/  LDCU UR38, c[0x0][0x2f8] ;  /* 0x00005f00ff2677ac */ /* 0x000f620008000800 */
[----:B------:R-:W0:Y:S06]  /*00d0*/  LDCU.64 UR36, c[0x0][0x358] ;  /* 0x00006b00ff2477ac */ /* 0x000e2c0008000a00 */
[----:B------:R-:W1:Y:S01]  /*00e0*/  LDC R3, c[0x0][0x360] ;  /* 0x0000d800ff037b82 */ /* 0x000e620000000800 */
[----:B---3--:R-:W-:Y:S01]  /*00f0*/  UIMAD UR4, UR4, UR6, UR7 ;  /* 0x00000006040472a4 */ /* 0x008fe2000f8e0207 */
[----:B-----5:R-:W-:-:S03]  /*0100*/  IADD3 R2, P1, PT, R1, UR38, RZ ;  /* 0x0000002601027c10 */ /* 0x020fc6000ff3e0ff */
[----:B0-----:R-:W-:Y:S02]  /*0110*/  UIMAD UR4, UR4, UR5, UR8 ;  /* 0x00000005040472a4 */ /* 0x001fe4000f8e0208 */
[----:B--2---:R-:W-:-:S04]  /*0120*/  IMAD.X R18, RZ, RZ, UR10, P1 ;  /* 0x0000000aff127e24 */ /* 0x004fc800088e06ff */
[----:B-1----:R-:W-:Y:S01]  /*0130*/  IMAD.WIDE.U32 R28, R3, UR4, R28 ;  /* 0x00000004031c7c25 */ /* 0x002fe2000f8e001c */
[----:B----4-:R-:W-:Y:S02]  /*0140*/  UPRMT UR4, UR9, 0x8880, URZ ;  /* 0x0000888009047896 */ /* 0x010fe400080000ff */
[----:B------:R-:W-:-:S04]  /*0150*/  ISETP.NE.U32.AND P0, PT, R28, RZ, PT ;  /* 0x000000ff1c00720c */ /* 0x000fc80003f05070 */
[----:B------:R-:W-:-:S04]  /*0160*/  ISETP.NE.AND.EX P0, PT, R29, RZ, PT, P0 ;  /* 0x000000ff1d00720c */ /* 0x000fc80003f05300 */
[----:B------:R-:W-:-:S13]  /*0170*/  ISETP.EQ.OR P0, PT, RZ, UR4, P0 ;  /* 0x00000004ff007c0c */ /* 0x000fda0008702670 */
[----:B------:R-:W-:Y:S05]  /*0180*/  @P0 BRA `(.L_x_1) ;  /* 0x0000001400680947 */ /* 0x000fea0003800000 */
[----:B------:R-:W0:Y:S01]  /*0190*/  LDC.64 R10, c[0x0][0x3a8] ;  /* 0x0000ea00ff0a7b82 */ /* 0x000e220000000a00 */
[----:B------:R-:W-:Y:S01]  /*01a0*/  MOV R16, 0x0 ;  /* 0x0000000000107802 */ /* 0x000fe20000000f00 */
[----:B------:R-:W1:Y:S01]  /*01b0*/  LDCU.64 UR4, c[0x4][0x48] ;  /* 0x01000900ff0477ac */ /* 0x000e620008000a00 */
[C---:B------:R-:W-:Y:S01]  /*01c0*/  IADD3 R6, P0, PT, R2.reuse, 0x10, RZ ;  /* 0x0000001002067810 */ /* 0x040fe20007f1e0ff */
[----:B------:R-:W-:-:S03]  /*01d0*/  VIADD R17, R2, -UR38 ;  /* 0x8000002602117c36 */ /* 0x000fc60008000000 */
[----:B------:R-:W-:Y:S01]  /*01e0*/  IADD3.X R7, PT, PT, RZ, R18, RZ, P0, !PT ;  /* 0x00000012ff077210 */ /* 0x000fe200007fe4ff */
[----:B------:R2:W3:Y:S01]  /*01f0*/  LDC.64 R8, c[0x4][R16] ;  /* 0x0100000010087b82 */ /* 0x0004e20000000a00 */
[----:B-1----:R-:W-:Y:S02]  /*0200*/  IMAD.U32 R4, RZ, RZ, UR4 ;  /* 0x00000004ff047e24 */ /* 0x002fe4000f8e00ff */
[----:B------:R-:W-:Y:S01]  /*0210*/  IMAD.U32 R5, RZ, RZ, UR5 ;  /* 0x00000005ff057e24 */ /* 0x000fe2000f8e00ff */
[----:B0-----:R2:W-:Y:S06]  /*0220*/  STL.64 [R1+0x10], R10 ;  /* 0x0000100a01007387 */ /* 0x0015ec0000100a00 */
[----:B------:R-:W-:-:S07]  /*0230*/  LEPC R20, `(.L_x_2) ;  /* 0x000000001014794e */ /* 0x000fce0000000000 */
[----:B--23--:R-:W-:Y:S05]  /*0240*/  CALL.ABS.NOINC R8 ;  /* 0x0000000008007343 */ /* 0x00cfea0003c00000 */
.L_x_2:
[----:B------:R-:W0:Y:S01]  /*0250*/  LDC.64 R8, c[0x0][0x398] ;  /* 0x0000e600ff087b82 */ /* 0x000e220000000a00 */
[----:B------:R-:W1:Y:S01]  /*0260*/  LDCU.64 UR4, c[0x4][0x8] ;  /* 0x01000100ff0477ac */ /* 0x000e620008000a00 */
[----:B0-----:R-:W2:Y:S06]  /*0270*/  LDG.E.64 R8, desc[UR36][R8.64] ;  /* 0x0000002408087981 */ /* 0x001eac000c1e1b00 */
[----:B------:R0:W3:Y:S01]  /*0280*/  LDC.64 R10, c[0x4][R16] ;  /* 0x01000000100a7b82 */ /* 0x0000e20000000a00 */
[----:B-1----:R-:W-:Y:S02]  /*0290*/  IMAD.U32 R4, RZ, RZ, UR4 ;  /* 0x00000004ff047e24 */ /* 0x002fe4000f8e00ff */
[----:B------:R-:W-:-:S02]  /*02a0*/  IMAD.U32 R5, RZ, RZ, UR5 ;  /* 0x00000005ff057e24 */ /* 0x000fc4000f8e00ff */
[----:B------:R-:W-:Y:S02]  /*02b0*/  IMAD.MOV.U32 R6, RZ, RZ, R2 ;  /* 0x000000ffff067224 */ /* 0x000fe400078e0002 */
[----:B------:R-:W-:Y:S01]  /*02c0*/  IMAD.MOV.U32 R7, RZ, RZ, R18 ;  /* 0x000000ffff077224 */ /* 0x000fe200078e0012 */
[----:B--23--:R0:W-:Y:S06]  /*02d0*/  STL.64 [R17], R8 ;  /* 0x0000000811007387 */ /* 0x00c1ec0000100a00 */
[----:B------:R-:W-:-:S07]  /*02e0*/  LEPC R20, `(.L_x_3) ;  /* 0x000000001014794e */ /* 0x000fce0000000000 */
[----:B0-----:R-:W-:Y:S05]  /*02f0*/  CALL.ABS.NOINC R10 ;  /* 0x000000000a007343 */ /* 0x001fea0003c00000 */
.L_x_3:
[----:B------:R-:W0:Y:S01]  /*0300*/  LDC.64 R8, c[0x0][0x398] ;  /* 0x0000e600ff087b82 */ /* 0x000e220000000a00 */
[----:B------:R-:W1:Y:S01]  /*0310*/  LDCU.64 UR4, c[0x4][0x8] ;  /* 0x01000100ff0477ac */ /* 0x000e620008000a00 */
[----:B0-----:R-:W2:Y:S06]  /*0320*/  LDG.E.64 R8, desc[UR36][R8.64+0x8] ;  /* 0x0000082408087981 */ /* 0x001eac000c1e1b00 */
[----:B------:R0:W3:Y:S01]  /*0330*/  LDC.64 R10, c[0x4][R16] ;  /* 0x01000000100a7b82 */ /* 0x0000e20000000a00 */
[----:B-1----:R-:W-:Y:S01]  /*0340*/  IMAD.U32 R4, RZ, RZ, UR4 ;  /* 0x00000004ff047e24 */ /* 0x002fe2000f8e00ff */
[----:B------:R-:W-:Y:S01]  /*0350*/  MOV R6, R2 ;  /* 0x0000000200067202 */ /* 0x000fe20000000f00 */
[----:B------:R-:W-:-:S02]  /*0360*/  IMAD.U32 R5, RZ, RZ, UR5 ;  /* 0x00000005ff057e24 */ /* 0x000fc4000f8e00ff */
[----:B------:R-:W-:Y:S01]  /*0370*/  IMAD.MOV.U32 R7, RZ, RZ, R18 ;  /* 0x000000ffff077224 */ /* 0x000fe200078e0012 */
[----:B--23--:R0:W-:Y:S06]  /*0380*/  STL.64 [R17], R8 ;  /* 0x0000000811007387 */ /* 0x00c1ec0000100a00 */
[----:B------:R-:W-:-:S07]  /*0390*/  LEPC R20, `(.L_x_4) ;  /* 0x000000001014794e */ /* 0x000fce0000000000 */
[----:B0-----:R-:W-:Y:S05]  /*03a0*/  CALL.ABS.NOINC R10 ;  /* 0x000000000a007343 */ /* 0x001fea0003c00000 */
.L_x_4:
        /* <DEDUP_REMOVED lines=11> */
.L_x_5:
[----:B------:R-:W0:Y:S01]  /*0460*/  LDC.64 R8, c[0x0][0x398] ;  /* 0x0000e600ff087b82 */ /* 0x000e220000000a00 */
[----:B------:R-:W1:Y:S01]  /*0470*/  LDCU.64 UR4, c[0x4][0x8] ;  /* 0x01000100ff0477ac */ /* 0x000e620008000a00 */
[----:B0-----:R-:W2:Y:S06]  /*0480*/  LDG.E.64 R8, desc[UR36][R8.64+0x18] ;  /* 0x0000182408087981 */ /* 0x001eac000c1e1b00 */
[----:B------:R0:W3:Y:S01]  /*0490*/  LDC.64 R10, c[0x4][R16] ;  /* 0x01000000100a7b82 */ /* 0x0000e20000000a00 */
[----:B-1----:R-:W-:Y:S01]  /*04a0*/  IMAD.U32 R4, RZ, RZ, UR4 ;  /* 0x00000004ff047e24 */ /* 0x002fe2000f8e00ff */
[----:B------:R-:W-:Y:S01]  /*04b0*/  MOV R5, UR5 ;  /* 0x0000000500057c02 */ /* 0x000fe20008000f00 */
[----:B------:R-:W-:-:S02]  /*04c0*/  IMAD.MOV.U32 R6, RZ, RZ, R2 ;  /* 0x000000ffff067224 */ /* 0x000fc400078e0002 */
[----:B------:R-:W-:Y:S01]  /*04d0*/  IMAD.MOV.U32 R7, RZ, RZ, R18 ;  /* 0x000000ffff077224 */ /* 0x000fe200078e0012 */
[----:B--23--:R0:W-:Y:S06]  /*04e0*/  STL.64 [R17], R8 ;  /* 0x0000000811007387 */ /* 0x00c1ec0000100a00 */
[----:B------:R-:W-:-:S07]  /*04f0*/  LEPC R20, `(.L_x_6) ;  /* 0x000000001014794e */ /* 0x000fce0000000000 */
[----:B0-----:R-:W-:Y:S05]  /*0500*/  CALL.ABS.NOINC R10 ;  /* 0x000000000a007343 */ /* 0x001fea0003c00000 */
.L_x_6:
        /* <DEDUP_REMOVED lines=11> */
.L_x_7:
[----:B------:R-:W0:Y:S01]  /*05c0*/  LDC.64 R16, c[0x4][R16] ;  /* 0x0100000010107b82 */ /* 0x000e220000000a00 */
[----:B------:R-:W1:Y:S01]  /*05d0*/  LDCU.64 UR4, c[0x4][0x50] ;  /* 0x01000a00ff0477ac */ /* 0x000e620008000a00 */
[----:B------:R-:W-:Y:S02]  /*05e0*/  CS2R R6, SRZ ;  /* 0x0000000000067805 */ /* 0x000fe4000001ff00 */
[----:B-1----:R-:W-:Y:S01]  /*05f0*/  MOV R4, UR4 ;  /* 0x0000000400047c02 */ /* 0x002fe20008000f00 */
[----:B------:R-:W-:-:S07]  /*0600*/  IMAD.U32 R5, RZ, RZ, UR5 ;  /* 0x00000005ff057e24 */ /* 0x000fce000f8e00ff */
[----:B------:R-:W-:-:S07]  /*0610*/  LEPC R20, `(.L_x_8) ;  /* 0x000000001014794e */ /* 0x000fce0000000000 */
[----:B0-----:R-:W-:Y:S05]  /*0620*/  CALL.ABS.NOINC R16 ;  /* 0x0000000010007343 */ /* 0x001fea0003c00000 */
.L_x_8:
[----:B------:R-:W0:Y:S02]  /*0630*/  LDCU UR5, c[0x0][0x390] ;  /* 0x00007200ff0577ac */ /* 0x000e240008000800 */
[----:B0-----:R-:W-:-:S04]  /*0640*/  UISETP.LT.AND UP0, UPT, UR5, 0xa, UPT ;  /* 0x0000000a0500788c */ /* 0x001fc8000bf01270 */
[----:B------:R-:W-:Y:S02]  /*0650*/  USEL UR4, UR5, 0xa, UP0 ;  /* 0x0000000a05047887 */ /* 0x000fe40008000000 */
[----:B------:R-:W-:Y:S02]  /*0660*/  UISETP.GE.AND UP0, UPT, UR5, 0x2, UPT ;  /* 0x000000020500788c */ /* 0x000fe4000bf06270 */
[----:B------:R-:W-:-:S07]  /*0670*/  UIADD3 UR4, UPT, UPT, UR4, -0x1, URZ ;  /* 0xffffffff04047890 */ /* 0x000fce000fffe0ff */
[----:B------:R-:W-:Y:S05]  /*0680*/  BRA.U !UP0, `(.L_x_9) ;  /* 0x0000000508b47547 */ /* 0x000fea000b800000 */
[----:B------:R-:W-:Y:S01]  /*0690*/  UISETP.LT.AND UP0, UPT, UR4, 0x1, UPT ;  /* 0x000000010400788c */ /* 0x000fe2000bf01270 */
[----:B------:R-:W-:-:S03]  /*06a0*/  IMAD.MOV.U32 R24, RZ, RZ, RZ ;  /* 0x000000ffff187224 */ /* 0x000fc600078e00ff */
[----:B------:R-:W-:Y:S02]  /*06b0*/  USEL UR5, UR4, 0x1, !UP0 ;  /* 0x0000000104057887 */ /* 0x000fe4000c000000 */
[----:B------:R-:W-:-:S09]  /*06c0*/  UISETP.GE.AND UP0, UPT, UR4, 0x4, UPT ;  /* 0x000000040400788c */ /* 0x000fd2000bf06270 */
[----:B------:R-:W-:Y:S05]  /*06d0*/  BRA.U !UP0, `(.L_x_10) ;  /* 0x0000000508047547 */ /* 0x000fea000b800000 */
[----:B------:R-:W0:Y:S01]  /*06e0*/  LDCU.64 UR6, c[0x0][0x3b0] ;  /* 0x00007600ff0677ac */ /* 0x000e220008000a00 */
[----:B------:R-:W-:Y:S01]  /*06f0*/  BSSY.RECONVERGENT B6, `(.L_x_10) ;  /* 0x000003f000067945 */ /* 0x000fe20003800200 */
[----:B------:R-:W-:Y:S01]  /*0700*/  VIADD R16, R2, 0x8 ;  /* 0x0000000802107836 */ /* 0x000fe20000000000 */
[----:B------:R-:W-:-:S04]  /*0710*/  ULOP3.LUT UR5, UR5, 0x7ffffffc, URZ, 0xc0, !UPT ;  /* 0x7ffffffc05057892 */ /* 0x000fc8000f8ec0ff */
[----:B------:R-:W-:Y:S02]  /*0720*/  UIADD3 UR8, UPT, UPT, -UR5, URZ, URZ ;  /* 0x000000ff05087290 */ /* 0x000fe4000fffe1ff */
[----:B------:R-:W-:-:S04]  /*0730*/  IMAD.U32 R24, RZ, RZ, UR5 ;  /* 0x00000005ff187e24 */ /* 0x000fc8000f8e00ff */
[----:B------:R-:W-:Y:S01]  /*0740*/  IMAD.U32 R23, RZ, RZ, UR8 ;  /* 0x00000008ff177e24 */ /* 0x000fe2000f8e00ff */
[----:B0-----:R-:W-:-:S04]  /*0750*/  UIADD3 UR4, UP0, UPT, UR6, 0x10, URZ ;  /* 0x0000001006047890 */ /* 0x001fc8000ff1e0ff */
[----:B------:R-:W-:Y:S02]  /*0760*/  UIADD3.X UR6, UPT, UPT, URZ, UR7, URZ, UP0, !UPT ;  /* 0x00000007ff067290 */ /* 0x000fe400087fe4ff */
[----:B------:R-:W-:-:S04]  /*0770*/  IMAD.U32 R26, RZ, RZ, UR4 ;  /* 0x00000004ff1a7e24 */ /* 0x000fc8000f8e00ff */
[----:B------:R-:W-:-:S07]  /*0780*/  MOV R27, UR6 ;  /* 0x00000006001b7c02 */ /* 0x000fce0008000f00 */
.L_x_15:
[----:B------:R-:W2:Y:S01]  /*0790*/  LDG.E.64 R10, desc[UR36][R26.64+-0x10] ;  /* 0xfffff0241a0a7981 */ /* 0x000ea2000c1e1b00 */
[----:B------:R-:W0:Y:S01]  /*07a0*/  LDCU UR4, c[0x0][0x2f8] ;  /* 0x00005f00ff0477ac */ /* 0x000e220008000800 */
[----:B------:R-:W-:Y:S01]  /*07b0*/  MOV R8, 0x0 ;  /* 0x0000000000087802 */ /* 0x000fe20000000f00 */
[----:B------:R-:W-:Y:S01]  /*07c0*/  VIADD R23, R23, 0x4 ;  /* 0x0000000417177836 */ /* 0x000fe20000000000 */
[----:B------:R-:W-:Y:S02]  /*07d0*/  IADD3 RZ, P0, PT, R2, 0x8, RZ ;  /* 0x0000000802ff7810 */ /* 0x000fe40007f1e0ff */
[----:B------:R-:W-:Y:S02]  /*07e0*/  MOV R6, R16 ;  /* 0x0000001000067202 */ /* 0x000fe40000000f00 */
[----:B------:R-:W1:Y:S01]  /*07f0*/  LDC.64 R8, c[0x4][R8] ;  /* 0x0100000008087b82 */ /* 0x000e620000000a00 */
[----:B------:R-:W-:Y:S01]  /*0800*/  ISETP.NE.AND P1, PT, R23, RZ, PT ;  /* 0x000000ff1700720c */ /* 0x000fe20003f25270 */
[----:B------:R-:W-:-:S03]  /*0810*/  IMAD.X R19, RZ, RZ, R18, P0 ;  /* 0x000000ffff137224 */ /* 0x000fc600000e0612 */
[----:B------:R-:W-:Y:S01]  /*0820*/  P2R R25, PR, RZ, 0x2 ;  /* 0x00000002ff197803 */ /* 0x000fe20000000000 */
[----:B------:R-:W-:Y:S02]  /*0830*/  IMAD.MOV.U32 R7, RZ, RZ, R19 ;  /* 0x000000ffff077224 */ /* 0x000fe400078e0013 */
[----:B0-----:R-:W-:Y:S01]  /*0840*/  VIADD R17, R16, -UR4 ;  /* 0x8000000410117c36 */ /* 0x001fe20008000000 */
[----:B------:R-:W0:Y:S02]  /*0850*/  LDCU.64 UR4, c[0x4][0x8] ;  /* 0x01000100ff0477ac */ /* 0x000e240008000a00 */
[----:B0-----:R-:W-:Y:S02]  /*0860*/  IMAD.U32 R4, RZ, RZ, UR4 ;  /* 0x00000004ff047e24 */ /* 0x001fe4000f8e00ff */
[----:B------:R-:W-:Y:S01]  /*0870*/  IMAD.U32 R5, RZ, RZ, UR5 ;  /* 0x00000005ff057e24 */ /* 0x000fe2000f8e00ff */
[----:B-12---:R0:W-:Y:S06]  /*0880*/  STL.64 [R17], R10 ;  /* 0x0000000a11007387 */ /* 0x0061ec0000100a00 */
[----:B------:R-:W-:-:S07]  /*0890*/  LEPC R20, `(.L_x_11) ;  /* 0x000000001014794e */ /* 0x000fce0000000000 */
[----:B0-----:R-:W-:Y:S05]  /*08a0*/  CALL.ABS.NOINC R8 ;  /* 0x0000000008007343 */ /* 0x001fea0003c00000 */
.L_x_11:
[----:B------:R-:W2:Y:S01]  /*08b0*/  LDG.E.64 R10, desc[UR36][R26.64+-0x8] ;  /* 0xfffff8241a0a7981 */ /* 0x000ea2000c1e1b00 */
[----:B------:R-:W-:Y:S01]  /*08c0*/  MOV R22, 0x0 ;  /* 0x0000000000167802 */ /* 0x000fe20000000f00 */
[----:B------:R-:W0:Y:S01]  /*08d0*/  LDCU.64 UR4, c[0x4][0x8] ;  /* 0x01000100ff0477ac */ /* 0x000e220008000a00 */
[----:B------:R-:W-:Y:S02]  /*08e0*/  IMAD.MOV.U32 R6, RZ, RZ, R16 ;  /* 0x000000ffff067224 */ /* 0x000fe400078e0010 */
[----:B------:R1:W3:Y:S01]  /*08f0*/  LDC.64 R8, c[0x4][R22] ;  /* 0x0100000016087b82 */ /* 0x0002e20000000a00 */
[----:B------:R-:W-:Y:S02]  /*0900*/  IMAD.MOV.U32 R7, RZ, RZ, R19 ;  /* 0x000000ffff077224 */ /* 0x000fe400078e0013 */
[----:B0-----:R-:W-:Y:S02]  /*0910*/  IMAD.U32 R4, RZ, RZ, UR4 ;  /* 0x00000004ff047e24 */ /* 0x001fe4000f8e00ff */
[----:B------:R-:W-:Y:S01]  /*0920*/  IMAD.U32 R5, RZ, RZ, UR5 ;  /* 0x00000005ff057e24 */ /* 0x000fe2000f8e00ff */
[----:B--23--:R1:W-:Y:S06]  /*0930*/  STL.64 [R17], R10 ;  /* 0x0000000a11007387 */ /* 0x00c3ec0000100a00 */
[----:B------:R-:W-:-:S07]  /*0940*/  LEPC R20, `(.L_x_12) ;  /* 0x000000001014794e */ /* 0x000fce0000000000 */
[----:B-1----:R-:W-:Y:S05]  /*0950*/  CALL.ABS.NOINC R8 ;  /* 0x0000000008007343 */ /* 0x002fea0003c00000 */
.L_x_12:
[----:B------:R-:W2:Y:S01]  /*0960*/  LDG.E.64 R10, desc[UR36][R26.64] ;  /* 0x000000241a0a7981 */ /* 0x000ea2000c1e1b00 */
[----:B------:R0:W1:Y:S01]  /*0970*/  LDC.64 R8, c[0x4][R22] ;  /* 0x0100000016087b82 */ /* 0x0000620000000a00 */
[----:B------:R-:W3:Y:S01]  /*0980*/  LDCU.64 UR4, c[0x4][0x8] ;  /* 0x01000100ff0477ac */ /* 0x000ee20008000a00 */
[----:B------:R-:W-:Y:S02]  /*0990*/  IMAD.MOV.U32 R6, RZ, RZ, R16 ;  /* 0x000000ffff067224 */ /* 0x000fe400078e0010 */
[----:B------:R-:W-:Y:S01]  /*09a0*/  IMAD.MOV.U32 R7, RZ, RZ, R19 ;  /* 0x000000ffff077224 */ /* 0x000fe200078e0013 */
[----:B---3--:R-:W-:Y:S01]  /*09b0*/  MOV R4, UR4 ;  /* 0x0000000400047c02 */ /* 0x008fe20008000f00 */
[----:B------:R-:W-:Y:S01]  /*09c0*/  IMAD.U32 R5, RZ, RZ, UR5 ;  /* 0x00000005ff057e24 */ /* 0x000fe2000f8e00ff */
[----:B-12---:R0:W-:Y:S06]  /*09d0*/  STL.64 [R17], R10 ;  /* 0x0000000a11007387 */ /* 0x0061ec0000100a00 */
[----:B------:R-:W-:-:S07]  /*09e0*/  LEPC R20, `(.L_x_13) ;  /* 0x000000001014794e */ /* 0x000fce0000000000 */
[----:B0-----:R-:W-:Y:S05]  /*09f0*/  CALL.ABS.NOINC R8 ;  /* 0x0000000008007343 */ /* 0x001fea0003c00000 */
.L_x_13:
[----:B------:R-:W2:Y:S01]  /*0a00*/  LDG.E.64 R10, desc[UR36][R26.64+0x8] ;  /* 0x000008241a0a7981 */ /* 0x000ea2000c1e1b00 */
[----:B------:R0:W1:Y:S01]  /*0a10*/  LDC.64 R8, c[0x4][R22] ;  /* 0x0100000016087b82 */ /* 0x0000620000000a00 */
[----:B------:R-:W3:Y:S01]  /*0a20*/  LDCU.64 UR4, c[0x4][0x8] ;  /* 0x01000100ff0477ac */ /* 0x000ee20008000a00 */
[----:B------:R-:W-:Y:S01]  /*0a30*/  MOV R7, R19 ;  /* 0x0000001300077202 */ /* 0x000fe20000000f00 */
[----:B------:R-:W-:Y:S02]  /*0a40*/  IMAD.MOV.U32 R6, RZ, RZ, R16 ;  /* 0x000000ffff067224 */ /* 0x000fe400078e0010 */
[----:B---3--:R-:W-:Y:S02]  /*0a50*/  IMAD.U32 R4, RZ, RZ, UR4 ;  /* 0x00000004ff047e24 */ /* 0x008fe4000f8e00ff */
[----:B------:R-:W-:Y:S01]  /*0a60*/  IMAD.U32 R5, RZ, RZ, UR5 ;  /* 0x00000005ff057e24 */ /* 0x000fe2000f8e00ff */
[----:B-12---:R0:W-:Y:S06]  /*0a70*/  STL.64 [R17], R10 ;  /* 0x0000000a11007387 */ /* 0x0061ec0000100a00 */
[----:B------:R-:W-:-:S07]  /*0a80*/  LEPC R20, `(.L_x_14) ;  /* 0x000000001014794e */ /* 0x000fce0000000000 */
[----:B0-----:R-:W-:Y:S05]  /*0a90*/  CALL.ABS.NOINC R8 ;  /* 0x0000000008007343 */ /* 0x001fea0003c00000 */
.L_x_14:
[----:B------:R-:W-:Y:S02]  /*0aa0*/  ISETP.NE.AND P6, PT, R25, RZ, PT ;  /* 0x000000ff1900720c */ /* 0x000fe40003fc5270 */
[----:B------:R-:W-:-:S05]  /*0ab0*/  IADD3 R26, P0, PT, R26, 0x20, RZ ;  /* 0x000000201a1a7810 */ /* 0x000fca0007f1e0ff */
[----:B------:R-:W-:-:S06]  /*0ac0*/  IMAD.X R27, RZ, RZ, R27, P0 ;  /* 0x000000ffff1b7224 */ /* 0x000fcc00000e061b */
[----:B------:R-:W-:Y:S05]  /*0ad0*/  @P6 BRA `(.L_x_15) ;  /* 0xfffffffc002c6947 */ /* 0x000fea000383ffff */
[----:B------:R-:W-:Y:S05]  /*0ae0*/  BSYNC.RECONVERGENT B6 ;  /* 0x0000000000067941 */ /* 0x000fea0003800200 */
.L_x_10:
[----:B------:R-:W0:Y:S01]  /*0af0*/  LDCU UR4, c[0x0][0x390] ;  /* 0x00007200ff0477ac */ /* 0x000e220008000800 */
[----:B------:R-:W-:Y:S01]  /*0b00*/  BSSY.RECONVERGENT B6, `(.L_x_9) ;  /* 0x0000025000067945 */ /* 0x000fe20003800200 */
[----:B0-----:R-:W-:-:S04]  /*0b10*/  UISETP.LT.AND UP0, UPT, UR4, 0xa, UPT ;  /* 0x0000000a0400788c */ /* 0x001fc8000bf01270 */
[----:B------:R-:W-:-:S04]  /*0b20*/  USEL UR4, UR4, 0xa, UP0 ;  /* 0x0000000a04047887 */ /* 0x000fc80008000000 */
[----:B------:R-:W-:-:S04]  /*0b30*/  UIADD3 UR4, UPT, UPT, UR4, -0x1, URZ ;  /* 0xffffffff04047890 */ /* 0x000fc8000fffe0ff */
[----:B------:R-:W-:-:S04]  /*0b40*/  UISETP.LT.AND UP0, UPT, UR4, 0x1, UPT ;  /* 0x000000010400788c */ /* 0x000fc8000bf01270 */
[----:B------:R-:W-:-:S04]  /*0b50*/  USEL UR4, UR4, 0x1, !UP0 ;  /* 0x0000000104047887 */ /* 0x000fc8000c000000 */
[----:B------:R-:W-:-:S04]  /*0b60*/  ULOP3.LUT UR4, UR4, 0x3, URZ, 0xc0, !UPT ;  /* 0x0000000304047892 */ /* 0x000fc8000f8ec0ff */
[----:B------:R-:W-:-:S09]  /*0b70*/  UISETP.NE.AND UP0, UPT, UR4, URZ, UPT ;  /* 0x000000ff0400728c */ /* 0x000fd2000bf05270 */
[----:B------:R-:W-:Y:S05]  /*0b80*/  BRA.U !UP0, `(.L_x_16) ;  /* 0x0000000108707547 */ /* 0x000fea000b800000 */
[----:B------:R-:W0:Y:S01]  /*0b90*/  LDC.64 R22, c[0x0][0x3b0] ;  /* 0x0000ec00ff167b82 */ /* 0x000e220000000a00 */
[----:B------:R-:W-:Y:S01]  /*0ba0*/  UIADD3 UR4, UPT, UPT, -UR4, URZ, URZ ;  /* 0x000000ff04047290 */ /* 0x000fe2000fffe1ff */
[----:B------:R-:W-:-:S05]  /*0bb0*/  IADD3 RZ, P0, PT, R2, 0x8, RZ ;  /* 0x0000000802ff7810 */ /* 0x000fca0007f1e0ff */
[----:B------:R-:W-:Y:S02]  /*0bc0*/  IMAD.X R16, RZ, RZ, R18, P0 ;  /* 0x000000ffff107224 */ /* 0x000fe400000e0612 */
[----:B------:R-:W-:Y:S02]  /*0bd0*/  IMAD.U32 R17, RZ, RZ, UR4 ;  /* 0x00000004ff117e24 */ /* 0x000fe4000f8e00ff */
[----:B0-----:R-:W-:-:S04]  /*0be0*/  IMAD.WIDE.U32 R22, R24, 0x8, R22 ;  /* 0x0000000818167825 */ /* 0x001fc800078e0016 */
[----:B------:R-:W-:-:S07]  /*0bf0*/  IMAD.MOV.U32 R19, RZ, RZ, R23 ;  /* 0x000000ffff137224 */ /* 0x000fce00078e0017 */
.L_x_18:
[----:B------:R-:W-:-:S05]  /*0c00*/  MOV R23, R19 ;  /* 0x0000001300177202 */ /* 0x000fca0000000f00 */
[----:B------:R-:W2:Y:S01]  /*0c10*/  LDG.E.64 R10, desc[UR36][R22.64] ;  /* 0x00000024160a7981 */ /* 0x000ea2000c1e1b00 */
[----:B------:R-:W0:Y:S01]  /*0c20*/  LDCU UR4, c[0x0][0x2f8] ;  /* 0x00005f00ff0477ac */ /* 0x000e220008000800 */
[----:B------:R-:W-:Y:S01]  /*0c30*/  VIADD R6, R2, 0x8 ;  /* 0x0000000802067836 */ /* 0x000fe20000000000 */
[----:B------:R-:W-:Y:S01]  /*0c40*/  MOV R8, 0x0 ;  /* 0x0000000000087802 */ /* 0x000fe20000000f00 */
[----:B------:R-:W-:Y:S01]  /*0c50*/  VIADD R17, R17, 0x1 ;  /* 0x0000000111117836 */ /* 0x000fe20000000000 */
[----:B------:R-:W-:-:S04]  /*0c60*/  MOV R7, R16 ;  /* 0x0000001000077202 */ /* 0x000fc80000000f00 */
[----:B------:R-:W1:Y:S01]  /*0c70*/  LDC.64 R8, c[0x4][R8] ;  /* 0x0100000008087b82 */ /* 0x000e620000000a00 */
[----:B------:R-:W-:-:S04]  /*0c80*/  ISETP.NE.AND P0, PT, R17, RZ, PT ;  /* 0x000000ff1100720c */ /* 0x000fc80003f05270 */
[----:B------:R-:W-:Y:S01]  /*0c90*/  P2R R0, PR, RZ, 0x1 ;  /* 0x00000001ff007803 */ /* 0x000fe20000000000 */
[----:B0-----:R-:W-:Y:S01]  /*0ca0*/  VIADD R3, R6, -UR4 ;  /* 0x8000000406037c36 */ /* 0x001fe20008000000 */
[----:B------:R-:W0:Y:S02]  /*0cb0*/  LDCU.64 UR4, c[0x4][0x8] ;  /* 0x01000100ff0477ac */ /* 0x000e240008000a00 */
[----:B0-----:R-:W-:Y:S02]  /*0cc0*/  IMAD.U32 R4, RZ, RZ, UR4 ;  /* 0x00000004ff047e24 */ /* 0x001fe4000f8e00ff */
[----:B------:R-:W-:Y:S01]  /*0cd0*/  IMAD.U32 R5, RZ, RZ, UR5 ;  /* 0x00000005ff057e24 */ /* 0x000fe2000f8e00ff */
[----:B-12---:R0:W-:Y:S06]  /*0ce0*/  STL.64 [R3], R10 ;  /* 0x0000000a03007387 */ /* 0x0061ec0000100a00 */
[----:B------:R-:W-:-:S07]  /*0cf0*/  LEPC R20, `(.L_x_17) ;  /* 0x000000001014794e */ /* 0x000fce0000000000 */
[----:B0-----:R-:W-:Y:S05]  /*0d00*/  CALL.ABS.NOINC R8 ;  /* 0x0000000008007343 */ /* 0x001fea0003c00000 */
.L_x_17:
[----:B------:R-:W-:Y:S02]  /*0d10*/  ISETP.NE.AND P6, PT, R17, RZ, PT ;  /* 0x000000ff1100720c */ /* 0x000fe40003fc5270 */
[----:B------:R-:W-:-:S05]  /*0d20*/  IADD3 R22, P0, PT, R22, 0x8, RZ ;  /* 0x0000000816167810 */ /* 0x000fca0007f1e0ff */
[----:B------:R-:W-:-:S06]  /*0d30*/  IMAD.X R19, RZ, RZ, R19, P0 ;  /* 0x000000ffff137224 */ /* 0x000fcc00000e0613 */
[----:B------:R-:W-:Y:S05]  /*0d40*/  @P6 BRA `(.L_x_18) ;  /* 0xfffffffc00ac6947 */ /* 0x000fea000383ffff */
.L_x_16:
[----:B------:R-:W-:Y:S05]  /*0d50*/  BSYNC.RECONVERGENT B6 ;  /* 0x0000000000067941 */ /* 0x000fea0003800200 */
.L_x_9:
[----:B------:R-:W0:Y:S08]  /*0d60*/  LDC R0, c[0x0][0x390] ;  /* 0x0000e400ff007b82 */ /* 0x000e300000000800 */
[----:B------:R-:W1:Y:S01]  /*0d70*/  LDC.64 R10, c[0x0][0x3b0] ;  /* 0x0000ec00ff0a7b82 */ /* 0x000e620000000a00 */
[----:B------:R-:W-:Y:S01]  /*0d80*/  MOV R16, 0x0 ;  /* 0x0000000000107802 */ /* 0x000fe20000000f00 */
[----:B------:R-:W2:Y:S06]  /*0d90*/  LDCU.64 UR4, c[0x4][0x10] ;  /* 0x01000200ff0477ac */ /* 0x000eac0008000a00 */
[----:B------:R-:W3:Y:S01]  /*0da0*/  LDC R22, c[0x0][0x390] ;  /* 0x0000e400ff167b82 */ /* 0x000ee20000000800 */
[----:B0-----:R-:W-:-:S05]  /*0db0*/  VIMNMX R0, PT, PT, R0, 0xa, PT ;  /* 0x0000000a00007848 */ /* 0x001fca0003fe0100 */
[----:B------:R-:W-:-:S04]  /*0dc0*/  VIADD R17, R0, 0xffffffff ;  /* 0xffffffff00117836 */ /* 0x000fc80000000000 */
[----:B-1----:R-:W-:-:S06]  /*0dd0*/  IMAD.WIDE R10, R17, 0x8, R10 ;  /* 0x00000008110a7825 */ /* 0x002fcc00078e020a */
[----:B------:R-:W4:Y:S01]  /*0de0*/  LDG.E.64 R10, desc[UR36][R10.64] ;  /* 0x000000240a0a7981 */ /* 0x000f22000c1e1b00 */
[----:B------:R0:W1:Y:S01]  /*0df0*/  LDC.64 R8, c[0x4][R16] ;  /* 0x0100000010087b82 */ /* 0x0000620000000a00 */
[----:B------:R-:W-:Y:S01]  /*0e00*/  IADD3 R19, P0, PT, R2, 0x8, RZ ;  /* 0x0000000802137810 */ /* 0x000fe20007f1e0ff */
[----:B--2---:R-:W-:Y:S01]  /*0e10*/  IMAD.U32 R4, RZ, RZ, UR4 ;  /* 0x00000004ff047e24 */ /* 0x004fe2000f8e00ff */
[----:B---3--:R-:W-:Y:S01]  /*0e20*/  ISETP.GE.AND P1, PT, R22, 0x2, PT ;  /* 0x000000021600780c */ /* 0x008fe20003f26270 */
[----:B------:R-:W-:Y:S01]  /*0e30*/  IMAD.U32 R5, RZ, RZ, UR5 ;  /* 0x00000005ff057e24 */ /* 0x000fe2000f8e00ff */
[----:B------:R-:W-:Y:S01]  /*0e40*/  MOV R6, R19 ;  /* 0x0000001300067202 */ /* 0x000fe20000000f00 */
[----:B------:R-:W-:Y:S01]  /*0e50*/  IMAD.X R7, RZ, RZ, R18, P0 ;  /* 0x000000ffff077224 */ /* 0x000fe200000e0612 */
[----:B------:R-:W-:Y:S01]  /*0e60*/  P2R R0, PR, RZ, 0x2 ;  /* 0x00000002ff007803 */ /* 0x000fe20000000000 */
[----:B-1--4-:R0:W-:Y:S08]  /*0e70*/  STL.64 [R1+0x8], R10 ;  /* 0x0000080a01007387 */ /* 0x0121f00000100a00 */
[----:B------:R-:W-:-:S07]  /*0e80*/  LEPC R20, `(.L_x_19) ;  /* 0x000000001014794e */ /* 0x000fce0000000000 */
[----:B0-----:R-:W-:Y:S05]  /*0e90*/  CALL.ABS.NOINC R8 ;  /* 0x0000000008007343 */ /* 0x001fea0003c00000 */
.L_x_19:
[----:B------:R0:W1:Y:S01]  /*0ea0*/  LDC.64 R8, c[0x4][R16] ;  /* 0x0100000010087b82 */ /* 0x0000620000000a00 */
[----:B------:R-:W2:Y:S01]  /*0eb0*/  LDCU.64 UR4, c[0x4][0x58] ;  /* 0x01000b00ff0477ac */ /* 0x000ea20008000a00 */
[----:B------:R-:W-:Y:S01]  /*0ec0*/  CS2R R6, SRZ ;  /* 0x0000000000067805 */ /* 0x000fe2000001ff00 */
[----:B--2---:R-:W-:Y:S02]  /*0ed0*/  IMAD.U32 R4, RZ, RZ, UR4 ;  /* 0x00000004ff047e24 */ /* 0x004fe4000f8e00ff */
[----:B0-----:R-:W-:-:S07]  /*0ee0*/  IMAD.U32 R5, RZ, RZ, UR5 ;  /* 0x00000005ff057e24 */ /* 0x001fce000f8e00ff */
[----:B------:R-:W-:-:S07]  /*0ef0*/  LEPC R20, `(.L_x_20) ;  /* 0x000000001014794e */ /* 0x000fce0000000000 */
[----:B-1----:R-:W-:Y:S05]  /*0f00*/  CALL.ABS.NOINC R8 ;  /* 0x0000000008007343 */ /* 0x002fea0003c00000 */
.L_x_20:
[----:B------:R-:W-:-:S13]  /*0f10*/  ISETP.GE.AND P6, PT, R22, 0x2, PT ;  /* 0x000000021600780c */ /* 0x000fda0003fc6270 */
[----:B------:R-:W-:Y:S05]  /*0f20*/  @!P6 BRA `(.L_x_21) ;  /* 0x0000000400a4e947 */ /* 0x000fea0003800000 */
[C---:B------:R-:W-:Y:S01]  /*0f30*/  ISETP.GE.AND P0, PT, R17.reuse, 0x4, PT ;  /* 0x000000041100780c */ /* 0x040fe20003f06270 */
[----:B------:R-:W-:Y:S01]  /*0f40*/  IMAD.MOV.U32 R25, RZ, RZ, RZ ;  /* 0x000000ffff197224 */ /* 0x000fe200078e00ff */
[----:B------:R-:W-:-:S11]  /*0f50*/  VIMNMX R17, PT, PT, R17, 0x1, !PT ;  /* 0x0000000111117848 */ /* 0x000fd60007fe0100 */
[----:B------:R-:W-:Y:S05]  /*0f60*/  @!P0 BRA `(.L_x_22) ;  /* 0x0000000000f88947 */ /* 0x000fea0003800000 */
[----:B------:R-:W0:Y:S01]  /*0f70*/  LDCU.64 UR4, c[0x0][0x3b8] ;  /* 0x00007700ff0477ac */ /* 0x000e220008000a00 */
[----:B------:R-:W-:Y:S01]  /*0f80*/  LOP3.LUT R25, R17, 0x7ffffffc, RZ, 0xc0, !PT ;  /* 0x7ffffffc11197812 */ /* 0x000fe200078ec0ff */
[----:B------:R-:W-:Y:S04]  /*0f90*/  BSSY.RECONVERGENT B6, `(.L_x_22) ;  /* 0x000003b000067945 */ /* 0x000fe80003800200 */
[----:B------:R-:W-:Y:S01]  /*0fa0*/  IMAD.MOV R26, RZ, RZ, -R25 ;  /* 0x000000ffff1a7224 */ /* 0x000fe200078e0a19 */
[----:B0-----:R-:W-:-:S04]  /*0fb0*/  UIADD3 UR4, UP0, UPT, UR4, 0x10, URZ ;  /* 0x0000001004047890 */ /* 0x001fc8000ff1e0ff */
[----:B------:R-:W-:Y:S02]  /*0fc0*/  UIADD3.X UR5, UPT, UPT, URZ, UR5, URZ, UP0, !UPT ;  /* 0x00000005ff057290 */ /* 0x000fe400087fe4ff */
[----:B------:R-:W-:-:S04]  /*0fd0*/  IMAD.U32 R16, RZ, RZ, UR4 ;  /* 0x00000004ff107e24 */ /* 0x000fc8000f8e00ff */
[----:B------:R-:W-:-:S07]  /*0fe0*/  MOV R17, UR5 ;  /* 0x0000000500117c02 */ /* 0x000fce0008000f00 */
.L_x_27:
        /* <DEDUP_REMOVED lines=18> */
.L_x_23:
        /* <DEDUP_REMOVED lines=11> */
.L_x_24:
        /* <DEDUP_REMOVED lines=10> */
.L_x_25:
        /* <DEDUP_REMOVED lines=10> */
.L_x_26:
[----:B------:R-:W-:Y:S02]  /*1300*/  ISETP.NE.AND P6, PT, R27, RZ, PT ;  /* 0x000000ff1b00720c */ /* 0x000fe40003fc5270 */
[----:B------:R-:W-:-:S05]  /*1310*/  IADD3 R16, P0, PT, R16, 0x20, RZ ;  /* 0x0000002010107810 */ /* 0x000fca0007f1e0ff */
[----:B------:R-:W-:-:S06]  /*1320*/  IMAD.X R17, RZ, RZ, R17, P0 ;  /* 0x000000ffff117224 */ /* 0x000fcc00000e0611 */
[----:B------:R-:W-:Y:S05]  /*1330*/  @P6 BRA `(.L_x_27) ;  /* 0xfffffffc002c6947 */ /* 0x000fea000383ffff */
[----:B------:R-:W-:Y:S05]  /*1340*/  BSYNC.RECONVERGENT B6 ;  /* 0x0000000000067941 */ /* 0x000fea0003800200 */
.L_x_22:
        /* <DEDUP_REMOVED lines=17> */
.L_x_30:
        /* <DEDUP_REMOVED lines=17> */
.L_x_29:
[----:B------:R-:W-:Y:S02]  /*1570*/  ISETP.NE.AND P6, PT, R17, RZ, PT ;  /* 0x000000ff1100720c */ /* 0x000fe40003fc5270 */
[----:B------:R-:W-:-:S05]  /*1580*/  IADD3 R22, P0, PT, R22, 0x8, RZ ;  /* 0x0000000816167810 */ /* 0x000fca0007f1e0ff */
[----:B------:R-:W-:-:S06]  /*1590*/  IMAD.X R19, RZ, RZ, R19, P0 ;  /* 0x000000ffff137224 */ /* 0x000fcc00000e0613 */
[----:B------:R-:W-:Y:S05]  /*15a0*/  @P6 BRA `(.L_x_30) ;  /* 0xfffffffc00ac6947 */ /* 0x000fea000383ffff */
.L_x_28:
[----:B------:R-:W-:Y:S05]  /*15b0*/  BSYNC.RECONVERGENT B6 ;  /* 0x0000000000067941 */ /* 0x000fea0003800200 */
.L_x_21:
[----:B------:R-:W0:Y:S08]  /*15c0*/  LDC R0, c[0x0][0x390] ;  /* 0x0000e400ff007b82 */ /* 0x000e300000000800 */
[----:B------:R-:W1:Y:S01]  /*15d0*/  LDC.64 R8, c[0x0][0x3b8] ;  /* 0x0000ee00ff087b82 */ /* 0x000e620000000a00 */
[----:B------:R-:W-:Y:S01]  /*15e0*/  MOV R16, 0x0 ;  /* 0x0000000000107802 */ /* 0x000fe20000000f00 */
[----:B------:R-:W2:Y:S01]  /*15f0*/  LDCU.64 UR4, c[0x4][0x20] ;  /* 0x01000400ff0477ac */ /* 0x000ea20008000a00 */
[----:B0-----:R-:W-:-:S05]  /*1600*/  VIMNMX R0, PT, PT, R0, 0xa, PT ;  /* 0x0000000a00007848 */ /* 0x001fca0003fe0100 */
[----:B------:R-:W-:-:S04]  /*1610*/  VIADD R3, R0, 0xffffffff ;  /* 0xffffffff00037836 */ /* 0x000fc80000000000 */
[----:B-1----:R-:W-:-:S06]  /*1620*/  IMAD.WIDE R8, R3, 0x8, R8 ;  /* 0x0000000803087825 */ /* 0x002fcc00078e0208 */
[----:B------:R-:W3:Y:S01]  /*1630*/  LDG.E.64 R8, desc[UR36][R8.64] ;  /* 0x0000002408087981 */ /* 0x000ee2000c1e1b00 */
[----:B------:R0:W1:Y:S01]  /*1640*/  LDC.64 R10, c[0x4][R16] ;  /* 0x01000000100a7b82 */ /* 0x0000620000000a00 */
[----:B------:R-:W-:Y:S01]  /*1650*/  IADD3 R6, P0, PT, R2, 0x8, RZ ;  /* 0x0000000802067810 */ /* 0x000fe20007f1e0ff */
[----:B--2---:R-:W-:Y:S02]  /*1660*/  IMAD.U32 R4, RZ, RZ, UR4 ;  /* 0x00000004ff047e24 */ /* 0x004fe4000f8e00ff */
[----:B------:R-:W-:Y:S02]  /*1670*/  IMAD.U32 R5, RZ, RZ, UR5 ;  /* 0x00000005ff057e24 */ /* 0x000fe4000f8e00ff */
[----:B------:R-:W-:Y:S01]  /*1680*/  IMAD.X R7, RZ, RZ, R18, P0 ;  /* 0x000000ffff077224 */ /* 0x000fe200000e0612 */
[----:B-1-3--:R0:W-:Y:S07]  /*1690*/  STL.64 [R1+0x8], R8 ;  /* 0x0000080801007387 */ /* 0x00a1ee0000100a00 */
[----:B------:R-:W-:-:S07]  /*16a0*/  LEPC R20, `(.L_x_31) ;  /* 0x000000001014794e */ /* 0x000fce0000000000 */
[----:B0-----:R-:W-:Y:S05]  /*16b0*/  CALL.ABS.NOINC R10 ;  /* 0x000000000a007343 */ /* 0x001fea0003c00000 */
.L_x_31:
[----:B------:R-:W0:Y:S01]  /*16c0*/  LDC.64 R16, c[0x4][R16] ;  /* 0x0100000010107b82 */ /* 0x000e220000000a00 */
[----:B------:R-:W1:Y:S01]  /*16d0*/  LDCU.64 UR4, c[0x4][0x60] ;  /* 0x01000c00ff0477ac */ /* 0x000e620008000a00 */
[----:B------:R-:W-:Y:S02]  /*16e0*/  CS2R R6, SRZ ;  /* 0x0000000000067805 */ /* 0x000fe4000001ff00 */
[----:B-1----:R-:W-:Y:S01]  /*16f0*/  MOV R4, UR4 ;  /* 0x0000000400047c02 */ /* 0x002fe20008000f00 */
[----:B------:R-:W-:-:S07]  /*1700*/  IMAD.U32 R5, RZ, RZ, UR5 ;  /* 0x00000005ff057e24 */ /* 0x000fce000f8e00ff */
[----:B------:R-:W-:-:S07]  /*1710*/  LEPC R20, `(.L_x_1) ;  /* 0x000000001014794e */ /* 0x000fce0000000000 */
[----:B0-----:R-:W-:Y:S05]  /*1720*/  CALL.ABS.NOINC R16 ;  /* 0x0000000010007343 */ /* 0x001fea0003c00000 */
.L_x_1:
[----:B------:R-:W-:Y:S05]  /*1730*/  BSYNC.RECONVERGENT B7 ;  /* 0x0000000000077941 */ /* 0x000fea0003800200 */
.L_x_0:
[----:B------:R-:W0:Y:S01]  /*1740*/  LDC.64 R4, c[0x0][0x390] ;  /* 0x0000e400ff047b82 */ /* 0x000e220000000a00 */
[----:B------:R-:W1:Y:S01]  /*1750*/  LDCU.128 UR4, c[0x0][0x3b0] ;  /* 0x00007600ff0477ac */ /* 0x000e620008000c00 */
[C---:B------:R-:W-:Y:S01]  /*1760*/  IMAD.SHL.U32 R10, R28.reuse, 0x8, RZ ;  /* 0x000000081c0a7824 */ /* 0x040fe200078e00ff */
[----:B------:R-:W-:-:S05]  /*1770*/  SHF.L.U64.HI R0, R28, 0x3, R29 ;  /* 0x000000031c007819 */ /* 0x000fca000001021d */
[----:B------:R-:W2:Y:S08]  /*1780*/  LDC.64 R16, c[0x0][0x398] ;  /* 0x0000e600ff107b82 */ /* 0x000eb00000000a00 */
[----:B------:R-:W2:Y:S01]  /*1790*/  LDC.64 R6, c[0x0][0x3a8] ;  /* 0x0000ea00ff067b82 */ /* 0x000ea20000000a00 */
[C---:B-1----:R-:W-:Y:S02]  /*17a0*/  IADD3 R8, P1, PT, R10.reuse, UR4, RZ ;  /* 0x000000040a087c10 */ /* 0x042fe4000ff3e0ff */
[----:B------:R-:W-:-:S02]  /*17b0*/  IADD3 R10, P3, PT, R10, UR6, RZ ;  /* 0x000000060a0a7c10 */ /* 0x000fc4000ff7e0ff */
[----:B------:R-:W-:Y:S02]  /*17c0*/  IADD3.X R9, PT, PT, R0, UR5, RZ, P1, !PT ;  /* 0x0000000500097c10 */ /* 0x000fe40008ffe4ff */
[----:B0-----:R-:W-:Y:S02]  /*17d0*/  ISETP.GE.U32.AND P0, PT, R28, R4, PT ;  /* 0x000000041c00720c */ /* 0x001fe40003f06070 */
[----:B------:R-:W-:Y:S02]  /*17e0*/  IADD3.X R11, PT, PT, R0, UR7, RZ, P3, !PT ;  /* 0x00000007000b7c10 */ /* 0x000fe40009ffe4ff */
[----:B------:R-:W-:Y:S02]  /*17f0*/  ISETP.GE.U32.AND.EX P2, PT, R29, R5, PT, P0 ;  /* 0x000000051d00720c */ /* 0x000fe40003f46100 */
[----:B--2---:R-:W-:-:S04]  /*1800*/  LEA R16, P4, R6, R16, 0x3 ;  /* 0x0000001006107211 */ /* 0x004fc800078818ff */
[----:B------:R-:W-:-:S07]  /*1810*/  LEA.HI.X R17, R6, R17, R7, 0x3, P4 ;  /* 0x0000001106117211 */ /* 0x000fce00020f1c07 */
[----:B------:R-:W-:Y:S05]  /*1820*/  @P2 BRA `(.L_x_32) ;  /* 0x00000000001c2947 */ /* 0x000fea0003800000 */
[----:B------:R-:W2:Y:S04]  /*1830*/  LDG.E.64 R12, desc[UR36][R10.64] ;  /* 0x000000240a0c7981 */ /* 0x000ea8000c1e1b00 */
[----:B------:R-:W3:Y:S01]  /*1840*/  LDG.E.64 R14, desc[UR36][R8.64] ;  /* 0x00000024080e7981 */ /* 0x000ee2000c1e1b00 */
[----:B--2---:R-:W-:-:S04]  /*1850*/  ISETP.NE.U32.AND P1, PT, R12, R6, PT ;  /* 0x000000060c00720c */ /* 0x004fc80003f25070 */
[----:B------:R-:W-:-:S13]  /*1860*/  ISETP.NE.AND.EX P1, PT, R13, R7, PT, P1 ;  /* 0x000000070d00720c */ /* 0x000fda0003f25310 */
[----:B---3--:R0:W-:Y:S01]  /*1870*/  @!P1 STG.E.64 desc[UR36][R16.64], R14 ;  /* 0x0000000e10009986 */ /* 0x0081e2000c101b24 */
[----:B------:R-:W1:Y:S08]  /*1880*/  @!P1 LDC R12, c[0x0][0x3a8] ;  /* 0x0000ea00ff0c9b82 */ /* 0x000e700000000800 */
[----:B------:R-:W2:Y:S02]  /*1890*/  @!P1 LDC R13, c[0x0][0x3ac] ;  /* 0x0000eb00ff0d9b82 */ /* 0x000ea40000000800 */
.L_x_32:
[----:B------:R-:W-:Y:S05]  /*18a0*/  WARPSYNC.ALL ;  /* 0x0000000000007948 */ /* 0x000fea0003800000 */
[----:B------:R-:W-:Y:S06]  /*18b0*/  BAR.SYNC.DEFER_BLOCKING 0x0 ;  /* 0x0000000000007b1d */ /* 0x000fec0000010000 */
[----:B------:R-:W-:Y:S04]  /*18c0*/  BSSY.RECONVERGENT B0, `(.L_x_33) ;  /* 0x0000015000007945 */ /* 0x000fe80003800200 */
[----:B------:R-:W-:Y:S05]  /*18d0*/  @P2 BRA `(.L_x_34) ;  /* 0x00000000004c2947 */ /* 0x000fea0003800000 */
[----:B------:R-:W3:Y:S01]  /*18e0*/  LDCU.128 UR4, c[0x0][0x380] ;  /* 0x00007000ff0477ac */ /* 0x000ee20008000c00 */
[----:B0-----:R-:W4:Y:S01]  /*18f0*/  LDG.E.64 R16, desc[UR36][R16.64] ;  /* 0x0000002410107981 */ /* 0x001f22000c1e1b00 */
[----:B---3--:R-:W-:Y:S02]  /*1900*/  IMAD R3, R7, UR6, RZ ;  /* 0x0000000607037c24 */ /* 0x008fe4000f8e02ff */
[----:B-12---:R-:W-:-:S04]  /*1910*/  IMAD.WIDE.U32 R20, R6, UR6, R12 ;  /* 0x0000000606147c25 */ /* 0x006fc8000f8e000c */
[----:B------:R-:W-:Y:S01]  /*1920*/  IMAD R3, R6, UR7, R3 ;  /* 0x0000000706037c24 */ /* 0x000fe2000f8e0203 */
[----:B------:R-:W-:-:S03]  /*1930*/  LEA R22, P1, R20, UR4, 0x3 ;  /* 0x0000000414167c11 */ /* 0x000fc6000f8218ff */
[----:B------:R-:W-:-:S05]  /*1940*/  IMAD.IADD R3, R21, 0x1, R3 ;  /* 0x0000000115037824 */ /* 0x000fca00078e0203 */
[----:B------:R-:W-:-:S06]  /*1950*/  LEA.HI.X R23, R20, UR5, R3, 0x3, P1 ;  /* 0x0000000514177c11 */ /* 0x000fcc00088f1c03 */
[----:B------:R-:W4:Y:S02]  /*1960*/  LDG.E.64 R22, desc[UR36][R22.64] ;  /* 0x0000002416167981 */ /* 0x000f24000c1e1b00 */
[----:B----4-:R-:W-:-:S08]  /*1970*/  DADD R24, R16, R22 ;  /* 0x0000000010187229 */ /* 0x010fd00000000016 */
[----:B------:R-:W-:-:S14]  /*1980*/  DSETP.GEU.AND P1, PT, R24, R14, PT ;  /* 0x0000000e1800722a */ /* 0x000fdc0003f2e000 */
[----:B------:R-:W0:Y:S08]  /*1990*/  @!P1 LDC.64 R20, c[0x0][0x3a0] ;  /* 0x0000e800ff149b82 */ /* 0x000e300000000a00 */
[----:B------:R-:W1:Y:S01]  /*19a0*/  @!P1 LDC.64 R26, c[0x0][0x3a8] ;  /* 0x0000ea00ff1a9b82 */ /* 0x000e620000000a00 */
[----:B------:R3:W-:Y:S01]  /*19b0*/  @!P1 STG.E.64 desc[UR36][R8.64], R24 ;  /* 0x0000001808009986 */ /* 0x0007e2000c101b24 */
[----:B0-----:R-:W-:-:S04]  /*19c0*/  @!P1 LEA R20, P2, R12, R20, 0x3 ;  /* 0x000000140c149211 */ /* 0x001fc800078418ff */
[----:B------:R-:W-:-:S05]  /*19d0*/  @!P1 LEA.HI.X R21, R12, R21, R13, 0x3, P2 ;  /* 0x000000150c159211 */ /* 0x000fca00010f1c0d */
[----:B-1----:R3:W-:Y:S01]  /*19e0*/  @!P1 STG.E.64 desc[UR36][R20.64], R26 ;  /* 0x0000001a14009986 */ /* 0x0027e2000c101b24 */
[----:B------:R-:W-:Y:S02]  /*19f0*/  @!P1 IMAD.MOV.U32 R14, RZ, RZ, R24 ;  /* 0x000000ffff0e9224 */ /* 0x000fe400078e0018 */
[----:B------:R-:W-:-:S07]  /*1a00*/  @!P1 IMAD.MOV.U32 R15, RZ, RZ, R25 ;  /* 0x000000ffff0f9224 */ /* 0x000fce00078e0019 */
.L_x_34:
[----:B------:R-:W-:Y:S05]  /*1a10*/  BSYNC.RECONVERGENT B0 ;  /* 0x0000000000007941 */ /* 0x000fea0003800200 */
.L_x_33:
[----:B------:R-:W4:Y:S01]  /*1a20*/  LDCU.U8 UR4, c[0x0][0x3c0] ;  /* 0x00007800ff0477ac */ /* 0x000f220008000000 */
[----:B-1----:R-:W-:-:S04]  /*1a30*/  ISETP.GT.U32.AND P1, PT, R12, R6, PT ;  /* 0x000000060c00720c */ /* 0x002fc80003f24070 */
[----:B--2---:R-:W-:-:S04]  /*1a40*/  ISETP.GT.U32.AND.EX P1, PT, R13, R7, PT, P1 ;  /* 0x000000070d00720c */ /* 0x004fc80003f24110 */
[----:B------:R-:W-:Y:S01]  /*1a50*/  ISETP.GE.U32.OR.EX P0, PT, R29, R5, !P1, P0 ;  /* 0x000000051d00720c */ /* 0x000fe20004f06500 */
[----:B----4-:R-:W-:-:S12]  /*1a60*/  UPRMT UR4, UR4, 0x8880, URZ ;  /* 0x0000888004047896 */ /* 0x010fd800080000ff */
[----:B------:R1:W-:Y:S01]  /*1a70*/  @!P0 STG.E.64 desc[UR36][R8.64+-0x8], R14 ;  /* 0xfffff80e08008986 */ /* 0x0003e2000c101b24 */
[----:B------:R-:W-:-:S03]  /*1a80*/  ISETP.NE.AND P1, PT, RZ, UR4, PT ;  /* 0x00000004ff007c0c */ /* 0x000fc6000bf25270 */
[----:B------:R1:W-:Y:S10]  /*1a90*/  @!P0 STG.E.64 desc[UR36][R10.64+-0x8], R12 ;  /* 0xfffff80c0a008986 */ /* 0x0003f4000c101b24 */
[----:B------:R-:W-:Y:S05]  /*1aa0*/  @!P1 EXIT ;  /* 0x000000000000994d */ /* 0x000fea0003800000 */
[----:B------:R-:W-:Y:S01]  /*1ab0*/  BAR.SYNC.DEFER_BLOCKING 0x0 ;  /* 0x0000000000007b1d */ /* 0x000fe20000010000 */
[----:B------:R-:W-:-:S04]  /*1ac0*/  ISETP.NE.U32.AND P0, PT, R28, RZ, PT ;  /* 0x000000ff1c00720c */ /* 0x000fc80003f05070 */
[----:B------:R-:W-:-:S13]  /*1ad0*/  ISETP.NE.AND.EX P0, PT, R29, RZ, PT, P0 ;  /* 0x000000ff1d00720c */ /* 0x000fda0003f05300 */
[----:B------:R-:W-:Y:S05]  /*1ae0*/  @P0 EXIT ;  /* 0x000000000000094d */ /* 0x000fea0003800000 */
[----:B------:R-:W-:Y:S01]  /*1af0*/  MOV R0, 0x0 ;  /* 0x0000000000007802 */ /* 0x000fe20000000f00 */
[----:B------:R-:W2:Y:S01]  /*1b00*/  LDCU.64 UR4, c[0x4][0x68] ;  /* 0x01000d00ff0477ac */ /* 0x000ea20008000a00 */
[----:B------:R-:W-:Y:S02]  /*1b10*/  CS2R R6, SRZ ;  /* 0x0000000000067805 */ /* 0x000fe4000001ff00 */
[----:B-1-3--:R1:W3:Y:S01]  /*1b20*/  LDC.64 R8, c[0x4][R0] ;  /* 0x0100000000087b82 */ /* 0x00a2e20000000a00 */
[----:B--2---:R-:W-:Y:S01]  /*1b30*/  MOV R4, UR4 ;  /* 0x0000000400047c02 */ /* 0x004fe20008000f00 */
[----:B-1----:R-:W-:-:S07]  /*1b40*/  IMAD.U32 R5, RZ, RZ, UR5 ;  /* 0x00000005ff057e24 */ /* 0x002fce000f8e00ff */
[----:B------:R-:W-:-:S07]  /*1b50*/  LEPC R20, `(.L_x_35) ;  /* 0x000000001014794e */ /* 0x000fce0000000000 */
[----:B0--3--:R-:W-:Y:S05]  /*1b60*/  CALL.ABS.NOINC R8 ;  /* 0x0000000008007343 */ /* 0x009fea0003c00000 */
.L_x_35:
[----:B------:R-:W0:Y:S02]  /*1b70*/  LDC R25, c[0x0][0x388] ;  /* 0x0000e200ff197b82 */ /* 0x000e240000000800 */
[C---:B0-----:R-:W-:Y:S02]  /*1b80*/  ISETP.GE.AND P0, PT, R25.reuse, 0x2, PT ;  /* 0x000000021900780c */ /* 0x041fe40003f06270 */
[----:B------:R-:W-:-:S05]  /*1b90*/  VIMNMX R25, PT, PT, R25, 0xa, PT ;  /* 0x0000000a19197848 */ /* 0x000fca0003fe0100 */
[----:B------:R-:W-:-:S06]  /*1ba0*/  VIADD R25, R25, 0xffffffff ;  /* 0xffffffff19197836 */ /* 0x000fcc0000000000 */
[----:B------:R-:W-:Y:S05]  /*1bb0*/  @!P0 BRA `(.L_x_36) ;  /* 0x00000004005c8947 */ /* 0x000fea0003800000 */
[C---:B------:R-:W-:Y:S01]  /*1bc0*/  ISETP.GE.AND P0, PT, R25.reuse, 0x4, PT ;  /* 0x000000041900780c */ /* 0x040fe20003f06270 */
[----:B------:R-:W-:Y:S01]  /*1bd0*/  IMAD.MOV.U32 R24, RZ, RZ, RZ ;  /* 0x000000ffff187224 */ /* 0x000fe200078e00ff */
[----:B------:R-:W-:-:S04]  /*1be0*/  VIMNMX R0, PT, PT, R25, 0x1, !PT ;  /* 0x0000000119007848 */ /* 0x000fc80007fe0100 */
[----:B------:R-:W-:-:S07]  /*1bf0*/  LOP3.LUT R23, R0, 0x3, RZ, 0xc0, !PT ;  /* 0x0000000300177812 */ /* 0x000fce00078ec0ff */
        /* <DEDUP_REMOVED lines=9> */
.L_x_42:
[----:B------:R-:W2:Y:S01]  /*1c90*/  LDG.E.64 R10, desc[UR36][R16.64+-0x10] ;  /* 0xfffff024100a7981 */ /* 0x000ea2000c1e1b00 */
[----:B------:R-:W-:Y:S01]  /*1ca0*/  MOV R19, 0x0 ;  /* 0x0000000000137802 */ /* 0x000fe20000000f00 */
[----:B------:R-:W0:Y:S01]  /*1cb0*/  LDCU.64 UR4, c[0x4][0x8] ;  /* 0x01000100ff0477ac */ /* 0x000e220008000a00 */
[----:B------:R-:W-:Y:S02]  /*1cc0*/  VIADD R22, R22, 0x4 ;  /* 0x0000000416167836 */ /* 0x000fe40000000000 */
[----:B------:R1:W3:Y:S01]  /*1cd0*/  LDC.64 R8, c[0x4][R19] ;  /* 0x0100000013087b82 */ /* 0x0002e20000000a00 */
[----:B------:R-:W-:Y:S02]  /*1ce0*/  IMAD.MOV.U32 R6, RZ, RZ, R2 ;  /* 0x000000ffff067224 */ /* 0x000fe400078e0002 */
[----:B------:R-:W-:Y:S01]  /*1cf0*/  ISETP.NE.AND P0, PT, R22, RZ, PT ;  /* 0x000000ff1600720c */ /* 0x000fe20003f05270 */
[----:B------:R-:W-:-:S03]  /*1d00*/  IMAD.MOV.U32 R7, RZ, RZ, R18 ;  /* 0x000000ffff077224 */ /* 0x000fc600078e0012 */
[----:B------:R-:W-:Y:S01]  /*1d10*/  P2R R26, PR, RZ, 0x1 ;  /* 0x00000001ff1a7803 */ /* 0x000fe20000000000 */
[----:B0-----:R-:W-:Y:S02]  /*1d20*/  IMAD.U32 R4, RZ, RZ, UR4 ;  /* 0x00000004ff047e24 */ /* 0x001fe4000f8e00ff */
[----:B------:R-:W-:Y:S01]  /*1d30*/  IMAD.U32 R5, RZ, RZ, UR5 ;  /* 0x00000005ff057e24 */ /* 0x000fe2000f8e00ff */
[----:B--23--:R1:W-:Y:S06]  /*1d40*/  STL.64 [R1], R10 ;  /* 0x0000000a01007387 */ /* 0x00c3ec0000100a00 */
[----:B------:R-:W-:-:S07]  /*1d50*/  LEPC R20, `(.L_x_38) ;  /* 0x000000001014794e */ /* 0x000fce0000000000 */
[----:B-1----:R-:W-:Y:S05]  /*1d60*/  CALL.ABS.NOINC R8 ;  /* 0x0000000008007343 */ /* 0x002fea0003c00000 */
.L_x_38:
        /* <DEDUP_REMOVED lines=10> */
.L_x_39:
        /* <DEDUP_REMOVED lines=10> */
.L_x_40:
[----:B------:R-:W2:Y:S01]  /*1eb0*/  LDG.E.64 R10, desc[UR36][R16.64+0x8] ;  /* 0x00000824100a7981 */ /* 0x000ea2000c1e1b00 */
[----:B------:R0:W1:Y:S01]  /*1ec0*/  LDC.64 R8, c[0x4][R19] ;  /* 0x0100000013087b82 */ /* 0x0000620000000a00 */
[----:B------:R-:W3:Y:S01]  /*1ed0*/  LDCU.64 UR4, c[0x4][0x8] ;  /* 0x01000100ff0477ac */ /* 0x000ee20008000a00 */
[----:B------:R-:W-:Y:S02]  /*1ee0*/  IMAD.MOV.U32 R6, RZ, RZ, R2 ;  /* 0x000000ffff067224 */ /* 0x000fe400078e0002 */
[----:B------:R-:W-:Y:S02]  /*1ef0*/  IMAD.MOV.U32 R7, RZ, RZ, R18 ;  /* 0x000000ffff077224 */ /* 0x000fe400078e0012 */
[----:B---3--:R-:W-:Y:S02]  /*1f00*/  IMAD.U32 R4, RZ, RZ, UR4 ;  /* 0x00000004ff047e24 */ /* 0x008fe4000f8e00ff */
[----:B------:R-:W-:Y:S01]  /*1f10*/  IMAD.U32 R5, RZ, RZ, UR5 ;  /* 0x00000005ff057e24 */ /* 0x000fe2000f8e00ff */
[----:B-12---:R0:W-:Y:S06]  /*1f20*/  STL.64 [R1], R10 ;  /* 0x0000000a01007387 */ /* 0x0061ec0000100a00 */
[----:B------:R-:W-:-:S07]  /*1f30*/  LEPC R20, `(.L_x_41) ;  /* 0x000000001014794e */ /* 0x000fce0000000000 */
[----:B0-----:R-:W-:Y:S05]  /*1f40*/  CALL.ABS.NOINC R8 ;  /* 0x0000000008007343 */ /* 0x001fea0003c00000 */
.L_x_41:
[----:B------:R-:W-:Y:S02]  /*1f50*/  ISETP.NE.AND P6, PT, R26, RZ, PT ;  /* 0x000000ff1a00720c */ /* 0x000fe40003fc5270 */
[----:B------:R-:W-:-:S04]  /*1f60*/  IADD3 R16, P0, PT, R16, 0x20, RZ ;  /* 0x0000002010107810 */ /* 0x000fc80007f1e0ff */
[----:B------:R-:W-:-:S07]  /*1f70*/  IADD3.X R17, PT, PT, RZ, R17, RZ, P0, !PT ;  /* 0x00000011ff117210 */ /* 0x000fce00007fe4ff */
[----:B------:R-:W-:Y:S05]  /*1f80*/  @P6 BRA `(.L_x_42) ;  /* 0xfffffffc00406947 */ /* 0x000fea000383ffff */
[----:B------:R-:W-:Y:S05]  /*1f90*/  BSYNC.RECONVERGENT B6 ;  /* 0x0000000000067941 */ /* 0x000fea0003800200 */
.L_x_37:
[----:B------:R-:W-:Y:S01]  /*1fa0*/  ISETP.NE.AND P0, PT, R23, RZ, PT ;  /* 0x000000ff1700720c */ /* 0x000fe20003f05270 */
[----:B------:R-:W-:-:S12]  /*1fb0*/  BSSY.RECONVERGENT B6, `(.L_x_36) ;  /* 0x0000017000067945 */ /* 0x000fd80003800200 */
[----:B------:R-:W-:Y:S05]  /*1fc0*/  @!P0 BRA `(.L_x_43) ;  /* 0x0000000000548947 */ /* 0x000fea0003800000 */
[----:B------:R-:W0:Y:S01]  /*1fd0*/  LDC.64 R16, c[0x0][0x398] ;  /* 0x0000e600ff107b82 */ /* 0x000e220000000a00 */
[----:B------:R-:W-:Y:S02]  /*1fe0*/  IMAD.MOV R23, RZ, RZ, -R23 ;  /* 0x000000ffff177224 */ /* 0x000fe400078e0a17 */
[----:B0-----:R-:W-:-:S07]  /*1ff0*/  IMAD.WIDE.U32 R16, R24, 0x8, R16 ;  /* 0x0000000818107825 */ /* 0x001fce00078e0010 */
.L_x_45:
[----:B------:R-:W2:Y:S01]  /*2000*/  LDG.E.64 R10, desc[UR36][R16.64] ;  /* 0x00000024100a7981 */ /* 0x000ea2000c1e1b00 */
[----:B------:R-:W-:Y:S01]  /*2010*/  MOV R8, 0x0 ;  /* 0x0000000000087802 */ /* 0x000fe20000000f00 */
[----:B------:R-:W0:Y:S01]  /*2020*/  LDCU.64 UR4, c[0x4][0x8] ;  /* 0x01000100ff0477ac */ /* 0x000e220008000a00 */
[----:B------:R-:W-:Y:S01]  /*2030*/  VIADD R23, R23, 0x1 ;  /* 0x0000000117177836 */ /* 0x000fe20000000000 */
[----:B------:R-:W-:Y:S01]  /*2040*/  MOV R7, R18 ;  /* 0x0000001200077202 */ /* 0x000fe20000000f00 */
[----:B------:R-:W-:Y:S02]  /*2050*/  IMAD.MOV.U32 R6, RZ, RZ, R2 ;  /* 0x000000ffff067224 */ /* 0x000fe400078e0002 */
[----:B------:R-:W1:Y:S01]  /*2060*/  LDC.64 R8, c[0x4][R8] ;  /* 0x0100000008087b82 */ /* 0x000e620000000a00 */
[----:B------:R-:W-:-:S04]  /*2070*/  ISETP.NE.AND P0, PT, R23, RZ, PT ;  /* 0x000000ff1700720c */ /* 0x000fc80003f05270 */
[----:B------:R-:W-:Y:S01]  /*2080*/  P2R R0, PR, RZ, 0x1 ;  /* 0x00000001ff007803 */ /* 0x000fe20000000000 */
[----:B0-----:R-:W-:Y:S02]  /*2090*/  IMAD.U32 R4, RZ, RZ, UR4 ;  /* 0x00000004ff047e24 */ /* 0x001fe4000f8e00ff */
[----:B------:R-:W-:Y:S01]  /*20a0*/  IMAD.U32 R5, RZ, RZ, UR5 ;  /* 0x00000005ff057e24 */ /* 0x000fe2000f8e00ff */
[----:B-12---:R0:W-:Y:S06]  /*20b0*/  STL.64 [R1], R10 ;  /* 0x0000000a01007387 */ /* 0x0061ec0000100a00 */
[----:B------:R-:W-:-:S07]  /*20c0*/  LEPC R20, `(.L_x_44) ;  /* 0x000000001014794e */ /* 0x000fce0000000000 */
[----:B0-----:R-:W-:Y:S05]  /*20d0*/  CALL.ABS.NOINC R8 ;  /* 0x0000000008007343 */ /* 0x001fea0003c00000 */
.L_x_44:
[----:B------:R-:W-:Y:S02]  /*20e0*/  ISETP.NE.AND P6, PT, R23, RZ, PT ;  /* 0x000000ff1700720c */ /* 0x000fe40003fc5270 */
[----:B------:R-:W-:-:S05]  /*20f0*/  IADD3 R16, P0, PT, R16, 0x8, RZ ;  /* 0x0000000810107810 */ /* 0x000fca0007f1e0ff */
[----:B------:R-:W-:-:S06]  /*2100*/  IMAD.X R17, RZ, RZ, R17, P0 ;  /* 0x000000ffff117224 */ /* 0x000fcc00000e0611 */
[----:B------:R-:W-:Y:S05]  /*2110*/  @P6 BRA `(.L_x_45) ;  /* 0xfffffffc00b86947 */ /* 0x000fea000383ffff */
.L_x_43:
[----:B------:R-:W-:Y:S05]  /*2120*/  BSYNC.RECONVERGENT B6 ;  /* 0x0000000000067941 */ /* 0x000fea0003800200 */
.L_x_36:
[----:B------:R-:W0:Y:S01]  /*2130*/  LDC.64 R8, c[0x0][0x398] ;  /* 0x0000e600ff087b82 */ /* 0x000e220000000a00 */
[----:B------:R-:W-:Y:S01]  /*2140*/  MOV R16, 0x0 ;  /* 0x0000000000107802 */ /* 0x000fe20000000f00 */
[----:B------:R-:W1:Y:S01]  /*2150*/  LDCU.64 UR4, c[0x4][0x10] ;  /* 0x01000200ff0477ac */ /* 0x000e620008000a00 */
[----:B0-----:R-:W-:-:S06]  /*2160*/  IMAD.WIDE R8, R25, 0x8, R8 ;  /* 0x0000000819087825 */ /* 0x001fcc00078e0208 */
[----:B------:R-:W2:Y:S01]  /*2170*/  LDG.E.64 R8, desc[UR36][R8.64] ;  /* 0x0000002408087981 */ /* 0x000ea2000c1e1b00 */
[----:B------:R0:W3:Y:S01]  /*2180*/  LDC.64 R10, c[0x4][R16] ;  /* 0x01000000100a7b82 */ /* 0x0000e20000000a00 */
[----:B-1----:R-:W-:Y:S02]  /*2190*/  IMAD.U32 R4, RZ, RZ, UR4 ;  /* 0x00000004ff047e24 */ /* 0x002fe4000f8e00ff */
[----:B------:R-:W-:Y:S02]  /*21a0*/  IMAD.U32 R5, RZ, RZ, UR5 ;  /* 0x00000005ff057e24 */ /* 0x000fe4000f8e00ff */
[----:B------:R-:W-:Y:S02]  /*21b0*/  IMAD.MOV.U32 R6, RZ, RZ, R2 ;  /* 0x000000ffff067224 */ /* 0x000fe400078e0002 */
[----:B------:R-:W-:Y:S01]  /*21c0*/  IMAD.MOV.U32 R7, RZ, RZ, R18 ;  /* 0x000000ffff077224 */ /* 0x000fe200078e0012 */
[----:B--23--:R0:W-:Y:S06]  /*21d0*/  STL.64 [R1], R8 ;  /* 0x0000000801007387 */ /* 0x00c1ec0000100a00 */
[----:B------:R-:W-:-:S07]  /*21e0*/  LEPC R20, `(.L_x_46) ;  /* 0x000000001014794e */ /* 0x000fce0000000000 */
[----:B0-----:R-:W-:Y:S05]  /*21f0*/  CALL.ABS.NOINC R10 ;  /* 0x000000000a007343 */ /* 0x001fea0003c00000 */
.L_x_46:
[----:B------:R-:W0:Y:S01]  /*2200*/  LDC.64 R16, c[0x4][R16] ;  /* 0x0100000010107b82 */ /* 0x000e220000000a00 */
[----:B------:R-:W1:Y:S01]  /*2210*/  LDCU.64 UR4, c[0x4][0x50] ;  /* 0x01000a00ff0477ac */ /* 0x000e620008000a00 */
[----:B------:R-:W-:Y:S02]  /*2220*/  CS2R R6, SRZ ;  /* 0x0000000000067805 */ /* 0x000fe4000001ff00 */
[----:B-1----:R-:W-:Y:S01]  /*2230*/  MOV R4, UR4 ;  /* 0x0000000400047c02 */ /* 0x002fe20008000f00 */
[----:B------:R-:W-:-:S07]  /*2240*/  IMAD.U32 R5, RZ, RZ, UR5 ;  /* 0x00000005ff057e24 */ /* 0x000fce000f8e00ff */
[----:B------:R-:W-:-:S07]  /*2250*/  LEPC R20, `(.L_x_47) ;  /* 0x000000001014794e */ /* 0x000fce0000000000 */
[----:B0-----:R-:W-:Y:S05]  /*2260*/  CALL.ABS.NOINC R16 ;  /* 0x0000000010007343 */ /* 0x001fea0003c00000 */
.L_x_47:
        /* <DEDUP_REMOVED lines=18> */
.L_x_54:
        /* <DEDUP_REMOVED lines=14> */
.L_x_50:
        /* <DEDUP_REMOVED lines=10> */
.L_x_51:
        /* <DEDUP_REMOVED lines=10> */
.L_x_52:
        /* <DEDUP_REMOVED lines=10> */
.L_x_53:
[----:B------:R-:W-:Y:S02]  /*2650*/  ISETP.NE.AND P6, PT, R26, RZ, PT ;  /* 0x000000ff1a00720c */ /* 0x000fe40003fc5270 */
[----:B------:R-:W-:-:S04]  /*2660*/  IADD3 R16, P0, PT, R16, 0x20, RZ ;  /* 0x0000002010107810 */ /* 0x000fc80007f1e0ff */
[----:B------:R-:W-:-:S07]  /*2670*/  IADD3.X R17, PT, PT, RZ, R17, RZ, P0, !PT ;  /* 0x00000011ff117210 */ /* 0x000fce00007fe4ff */
[----:B------:R-:W-:Y:S05]  /*2680*/  @P6 BRA `(.L_x_54) ;  /* 0xfffffffc00406947 */ /* 0x000fea000383ffff */
[----:B------:R-:W-:Y:S05]  /*2690*/  BSYNC.RECONVERGENT B6 ;  /* 0x0000000000067941 */ /* 0x000fea0003800200 */
.L_x_49:
[----:B------:R-:W-:Y:S01]  /*26a0*/  ISETP.NE.AND P0, PT, R24, RZ, PT ;  /* 0x000000ff1800720c */ /* 0x000fe20003f05270 */
[----:B------:R-:W-:-:S12]  /*26b0*/  BSSY.RECONVERGENT B6, `(.L_x_48) ;  /* 0x0000017000067945 */ /* 0x000fd80003800200 */
[----:B------:R-:W-:Y:S05]  /*26c0*/  @!P0 BRA `(.L_x_55) ;  /* 0x0000000000548947 */ /* 0x000fea0003800000 */
[----:B------:R-:W0:Y:S01]  /*26d0*/  LDC.64 R16, c[0x0][0x3b0] ;  /* 0x0000ec00ff107b82 */ /* 0x000e220000000a00 */
[----:B------:R-:W-:Y:S02]  /*26e0*/  IMAD.MOV R24, RZ, RZ, -R24 ;  /* 0x000000ffff187224 */ /* 0x000fe400078e0a18 */
[----:B0-----:R-:W-:-:S07]  /*26f0*/  IMAD.WIDE.U32 R16, R25, 0x8, R16 ;  /* 0x0000000819107825 */ /* 0x001fce00078e0010 */
.L_x_57:
        /* <DEDUP_REMOVED lines=14> */
.L_x_56:
[----:B------:R-:W-:Y:S02]  /*27e0*/  ISETP.NE.AND P6, PT, R24, RZ, PT ;  /* 0x000000ff1800720c */ /* 0x000fe40003fc5270 */
[----:B------:R-:W-:-:S05]  /*27f0*/  IADD3 R16, P0, PT, R16, 0x8, RZ ;  /* 0x0000000810107810 */ /* 0x000fca0007f1e0ff */
[----:B------:R-:W-:-:S06]  /*2800*/  IMAD.X R17, RZ, RZ, R17, P0 ;  /* 0x000000ffff117224 */ /* 0x000fcc00000e0611 */
[----:B------:R-:W-:Y:S05]  /*2810*/  @P6 BRA `(.L_x_57) ;  /* 0xfffffffc00b86947 */ /* 0x000fea000383ffff */
.L_x_55:
[----:B------:R-:W-:Y:S05]  /*2820*/  BSYNC.RECONVERGENT B6 ;  /* 0x0000000000067941 */ /* 0x000fea0003800200 */
.L_x_48:
[----:B------:R-:W0:Y:S01]  /*2830*/  LDC.64 R8, c[0x0][0x3b0] ;  /* 0x0000ec00ff087b82 */ /* 0x000e220000000a00 */
[----:B------:R-:W-:Y:S01]  /*2840*/  MOV R16, 0x0 ;  /* 0x0000000000107802 */ /* 0x000fe20000000f00 */
[----:B------:R-:W1:Y:S06]  /*2850*/  LDCU.64 UR4, c[0x4][0x10] ;  /* 0x01000200ff0477ac */ /* 0x000e6c0008000a00 */
[----:B------:R-:W2:Y:S01]  /*2860*/  LDC R19, c[0x0][0x390] ;  /* 0x0000e400ff137b82 */ /* 0x000ea20000000800 */
[----:B0-----:R-:W-:-:S06]  /*2870*/  IMAD.WIDE R8, R23, 0x8, R8 ;  /* 0x0000000817087825 */ /* 0x001fcc00078e0208 */
[----:B------:R-:W3:Y:S01]  /*2880*/  LDG.E.64 R8, desc[UR36][R8.64] ;  /* 0x0000002408087981 */ /* 0x000ee2000c1e1b00 */
[----:B------:R0:W4:Y:S01]  /*2890*/  LDC.64 R10, c[0x4][R16] ;  /* 0x01000000100a7b82 */ /* 0x0001220000000a00 */
[----:B--2---:R-:W-:Y:S01]  /*28a0*/  ISETP.GE.AND P0, PT, R19, 0x2, PT ;  /* 0x000000021300780c */ /* 0x004fe20003f06270 */
[----:B-1----:R-:W-:Y:S02]  /*28b0*/  IMAD.U32 R4, RZ, RZ, UR4 ;  /* 0x00000004ff047e24 */ /* 0x002fe4000f8e00ff */
[----:B------:R-:W-:Y:S01]  /*28c0*/  IMAD.U32 R5, RZ, RZ, UR5 ;  /* 0x00000005ff057e24 */ /* 0x000fe2000f8e00ff */
[----:B------:R-:W-:Y:S01]  /*28d0*/  P2R R0, PR, RZ, 0x1 ;  /* 0x00000001ff007803 */ /* 0x000fe20000000000 */
[----:B------:R-:W-:Y:S02]  /*28e0*/  IMAD.MOV.U32 R6, RZ, RZ, R2 ;  /* 0x000000ffff067224 */ /* 0x000fe400078e0002 */
[----:B------:R-:W-:Y:S01]  /*28f0*/  IMAD.MOV.U32 R7, RZ, RZ, R18 ;  /* 0x000000ffff077224 */ /* 0x000fe200078e0012 */
[----:B---34-:R0:W-:Y:S06]  /*2900*/  STL.64 [R1], R8 ;  /* 0x0000000801007387 */ /* 0x0181ec0000100a00 */
[----:B------:R-:W-:-:S07]  /*2910*/  LEPC R20, `(.L_x_58) ;  /* 0x000000001014794e */ /* 0x000fce0000000000 */
[----:B0-----:R-:W-:Y:S05]  /*2920*/  CALL.ABS.NOINC R10 ;  /* 0x000000000a007343 */ /* 0x001fea0003c00000 */
.L_x_58:
[----:B------:R-:W0:Y:S01]  /*2930*/  LDC.64 R16, c[0x4][R16] ;  /* 0x0100000010107b82 */ /* 0x000e220000000a00 */
[----:B------:R-:W1:Y:S01]  /*2940*/  LDCU.64 UR4, c[0x4][0x58] ;  /* 0x01000b00ff0477ac */ /* 0x000e620008000a00 */
[----:B------:R-:W-:Y:S02]  /*2950*/  CS2R R6, SRZ ;  /* 0x0000000000067805 */ /* 0x000fe4000001ff00 */
[----:B-1----:R-:W-:Y:S01]  /*2960*/  MOV R4, UR4 ;  /* 0x0000000400047c02 */ /* 0x002fe20008000f00 */
[----:B------:R-:W-:-:S07]  /*2970*/  IMAD.U32 R5, RZ, RZ, UR5 ;  /* 0x00000005ff057e24 */ /* 0x000fce000f8e00ff */
[----:B------:R-:W-:-:S07]  /*2980*/  LEPC R20, `(.L_x_59) ;  /* 0x000000001014794e */ /* 0x000fce0000000000 */
[----:B0-----:R-:W-:Y:S05]  /*2990*/  CALL.ABS.NOINC R16 ;  /* 0x0000000010007343 */ /* 0x001fea0003c00000 */
.L_x_59:
[----:B------:R-:W-:-:S13]  /*29a0*/  ISETP.GE.AND P6, PT, R19, 0x2, PT ;  /* 0x000000021300780c */ /* 0x000fda0003fc6270 */
        /* <DEDUP_REMOVED lines=13> */
[----:B------:R-:W-:-:S07]  /*2a80*/  IMAD.U32 R17, RZ, RZ, UR5 ;  /* 0x00000005ff117e24 */ /* 0x000fce000f8e00ff */
.L_x_66:
[----:B------:R-:W2:Y:S01]  /*2a90*/  LDG.E.64 R10, desc[UR36][R16.64+-0x10] ;  /* 0xfffff024100a7981 */ /* 0x000ea2000c1e1b00 */
[----:B------:R-:W-:Y:S01]  /*2aa0*/  MOV R19, 0x0 ;  /* 0x0000000000137802 */ /* 0x000fe20000000f00 */
[----:B------:R-:W0:Y:S01]  /*2ab0*/  LDCU.64 UR4, c[0x4][0x18] ;  /* 0x01000300ff0477ac */ /* 0x000e220008000a00 */
[----:B------:R-:W-:Y:S01]  /*2ac0*/  IADD3 R22, PT, PT, R22, 0x4, RZ ;  /* 0x0000000416167810 */ /* 0x000fe20007ffe0ff */
[----:B------:R-:W-:Y:S01]  /*2ad0*/  IMAD.MOV.U32 R6, RZ, RZ, R2 ;  /* 0x000000ffff067224 */ /* 0x000fe200078e0002 */
[----:B------:R1:W3:Y:S01]  /*2ae0*/  LDC.64 R8, c[0x4][R19] ;  /* 0x0100000013087b82 */ /* 0x0002e20000000a00 */
[----:B------:R-:W-:Y:S01]  /*2af0*/  IMAD.MOV.U32 R7, RZ, RZ, R18 ;  /* 0x000000ffff077224 */ /* 0x000fe200078e0012 */
[----:B------:R-:W-:-:S04]  /*2b00*/  ISETP.NE.AND P0, PT, R22, RZ, PT ;  /* 0x000000ff1600720c */ /* 0x000fc80003f05270 */
[----:B------:R-:W-:Y:S01]  /*2b10*/  P2R R26, PR, RZ, 0x1 ;  /* 0x00000001ff1a7803 */ /* 0x000fe20000000000 */
[----:B0-----:R-:W-:Y:S02]  /*2b20*/  IMAD.U32 R4, RZ, RZ, UR4 ;  /* 0x00000004ff047e24 */ /* 0x001fe4000f8e00ff */
[----:B------:R-:W-:Y:S01]  /*2b30*/  IMAD.U32 R5, RZ, RZ, UR5 ;  /* 0x00000005ff057e24 */ /* 0x000fe2000f8e00ff */
[----:B--23--:R1:W-:Y:S06]  /*2b40*/  STL.64 [R1], R10 ;  /* 0x0000000a01007387 */ /* 0x00c3ec0000100a00 */
[----:B------:R-:W-:-:S07]  /*2b50*/  LEPC R20, `(.L_x_62) ;  /* 0x000000001014794e */ /* 0x000fce0000000000 */
[----:B-1----:R-:W-:Y:S05]  /*2b60*/  CALL.ABS.NOINC R8 ;  /* 0x0000000008007343 */ /* 0x002fea0003c00000 */
.L_x_62:
[----:B------:R-:W2:Y:S01]  /*2b70*/  LDG.E.64 R10, desc[UR36][R16.64+-0x8] ;  /* 0xfffff824100a7981 */ /* 0x000ea2000c1e1b00 */
[----:B------:R0:W1:Y:S01]  /*2b80*/  LDC.64 R8, c[0x4][R19] ;  /* 0x0100000013087b82 */ /* 0x0000620000000a00 */
[----:B------:R-:W3:Y:S01]  /*2b90*/  LDCU.64 UR4, c[0x4][0x18] ;  /* 0x01000300ff0477ac */ /* 0x000ee20008000a00 */
[----:B------:R-:W-:Y:S02]  /*2ba0*/  IMAD.MOV.U32 R6, RZ, RZ, R2 ;  /* 0x000000ffff067224 */ /* 0x000fe400078e0002 */
[----:B------:R-:W-:Y:S02]  /*2bb0*/  IMAD.MOV.U32 R7, RZ, RZ, R18 ;  /* 0x000000ffff077224 */ /* 0x000fe400078e0012 */
[----:B---3--:R-:W-:Y:S01]  /*2bc0*/  IMAD.U32 R4, RZ, RZ, UR4 ;  /* 0x00000004ff047e24 */ /* 0x008fe2000f8e00ff */
[----:B------:R-:W-:Y:S01]  /*2bd0*/  MOV R5, UR5 ;  /* 0x0000000500057c02 */ /* 0x000fe20008000f00 */
[----:B-12---:R0:W-:Y:S06]  /*2be0*/  STL.64 [R1], R10 ;  /* 0x0000000a01007387 */ /* 0x0061ec0000100a00 */
[----:B------:R-:W-:-:S07]  /*2bf0*/  LEPC R20, `(.L_x_63) ;  /* 0x000000001014794e */ /* 0x000fce0000000000 */
[----:B0-----:R-:W-:Y:S05]  /*2c00*/  CALL.ABS.NOINC R8 ;  /* 0x0000000008007343 */ /* 0x001fea0003c00000 */
.L_x_63:
[----:B------:R-:W2:Y:S01]  /*2c10*/  LDG.E.64 R10, desc[UR36][R16.64] ;  /* 0x00000024100a7981 */ /* 0x000ea2000c1e1b00 */
[----:B------:R0:W1:Y:S01]  /*2c20*/  LDC.64 R8, c[0x4][R19] ;  /* 0x0100000013087b82 */ /* 0x0000620000000a00 */
[----:B------:R-:W3:Y:S01]  /*2c30*/  LDCU.64 UR4, c[0x4][0x18] ;  /* 0x01000300ff0477ac */ /* 0x000ee20008000a00 */
[----:B------:R-:W-:Y:S01]  /*2c40*/  IMAD.MOV.U32 R6, RZ, RZ, R2 ;  /* 0x000000ffff067224 */ /* 0x000fe200078e0002 */
[----:B------:R-:W-:Y:S01]  /*2c50*/  MOV R7, R18 ;  /* 0x0000001200077202 */ /* 0x000fe20000000f00 */
[----:B---3--:R-:W-:Y:S02]  /*2c60*/  IMAD.U32 R4, RZ, RZ, UR4 ;  /* 0x00000004ff047e24 */ /* 0x008fe4000f8e00ff */
[----:B------:R-:W-:Y:S01]  /*2c70*/  IMAD.U32 R5, RZ, RZ, UR5 ;  /* 0x00000005ff057e24 */ /* 0x000fe2000f8e00ff */
[----:B-12---:R0:W-:Y:S06]  /*2c80*/  STL.64 [R1], R10 ;  /* 0x0000000a01007387 */ /* 0x0061ec0000100a00 */
[----:B------:R-:W-:-:S07]  /*2c90*/  LEPC R20, `(.L_x_64) ;  /* 0x000000001014794e */ /* 0x000fce0000000000 */
[----:B0-----:R-:W-:Y:S05]  /*2ca0*/  CALL.ABS.NOINC R8 ;  /* 0x0000000008007343 */ /* 0x001fea0003c00000 */
.L_x_64:
        /* <DEDUP_REMOVED lines=10> */
.L_x_65:
[----:B------:R-:W-:Y:S02]  /*2d50*/  ISETP.NE.AND P6, PT, R26, RZ, PT ;  /* 0x000000ff1a00720c */ /* 0x000fe40003fc5270 */
[----:B------:R-:W-:-:S05]  /*2d60*/  IADD3 R16, P0, PT, R16, 0x20, RZ ;  /* 0x0000002010107810 */ /* 0x000fca0007f1e0ff */
[----:B------:R-:W-:-:S06]  /*2d70*/  IMAD.X R17, RZ, RZ, R17, P0 ;  /* 0x000000ffff117224 */ /* 0x000fcc00000e0611 */
[----:B------:R-:W-:Y:S05]  /*2d80*/  @P6 BRA `(.L_x_66) ;  /* 0xfffffffc00406947 */ /* 0x000fea000383ffff */
[----:B------:R-:W-:Y:S05]  /*2d90*/  BSYNC.RECONVERGENT B6 ;  /* 0x0000000000067941 */ /* 0x000fea0003800200 */
.L_x_61:
[----:B------:R-:W-:Y:S01]  /*2da0*/  ISETP.NE.AND P0, PT, R24, RZ, PT ;  /* 0x000000ff1800720c */ /* 0x000fe20003f05270 */
[----:B------:R-:W-:-:S12]  /*2db0*/  BSSY.RECONVERGENT B6, `(.L_x_60) ;  /* 0x0000017000067945 */ /* 0x000fd80003800200 */
[----:B------:R-:W-:Y:S05]  /*2dc0*/  @!P0 BRA `(.L_x_67) ;  /* 0x0000000000548947 */ /* 0x000fea0003800000 */
[----:B------:R-:W0:Y:S01]  /*2dd0*/  LDC.64 R16, c[0x0][0x3b8] ;  /* 0x0000ee00ff107b82 */ /* 0x000e220000000a00 */
[----:B------:R-:W-:Y:S01]  /*2de0*/  IADD3 R24, PT, PT, -R24, RZ, RZ ;  /* 0x000000ff18187210 */ /* 0x000fe20007ffe1ff */
[----:B0-----:R-:W-:-:S07]  /*2df0*/  IMAD.WIDE.U32 R16, R25, 0x8, R16 ;  /* 0x0000000819107825 */ /* 0x001fce00078e0010 */
.L_x_69:
[----:B------:R-:W2:Y:S01]  /*2e00*/  LDG.E.64 R10, desc[UR36][R16.64] ;  /* 0x00000024100a7981 */ /* 0x000ea2000c1e1b00 */
[----:B------:R-:W-:Y:S01]  /*2e10*/  MOV R8, 0x0 ;  /* 0x0000000000087802 */ /* 0x000fe20000000f00 */
[----:B------:R-:W0:Y:S01]  /*2e20*/  LDCU.64 UR4, c[0x4][0x18] ;  /* 0x01000300ff0477ac */ /* 0x000e220008000a00 */
[----:B------:R-:W-:Y:S02]  /*2e30*/  VIADD R24, R24, 0x1 ;  /* 0x0000000118187836 */ /* 0x000fe40000000000 */
[----:B------:R-:W-:Y:S02]  /*2e40*/  IMAD.MOV.U32 R6, RZ, RZ, R2 ;  /* 0x000000ffff067224 */ /* 0x000fe400078e0002 */
[----:B------:R-:W1:Y:S01]  /*2e50*/  LDC.64 R8, c[0x4][R8] ;  /* 0x0100000008087b82 */ /* 0x000e620000000a00 */
[----:B------:R-:W-:Y:S01]  /*2e60*/  ISETP.NE.AND P0, PT, R24, RZ, PT ;  /* 0x000000ff1800720c */ /* 0x000fe20003f05270 */
[----:B------:R-:W-:-:S03]  /*2e70*/  IMAD.MOV.U32 R7, RZ, RZ, R18 ;  /* 0x000000ffff077224 */ /* 0x000fc600078e0012 */
[----:B------:R-:W-:Y:S01]  /*2e80*/  P2R R0, PR, RZ, 0x1 ;  /* 0x00000001ff007803 */ /* 0x000fe20000000000 */
[----:B0-----:R-:W-:Y:S02]  /*2e90*/  IMAD.U32 R4, RZ, RZ, UR4 ;  /* 0x00000004ff047e24 */ /* 0x001fe4000f8e00ff */
[----:B------:R-:W-:Y:S01]  /*2ea0*/  IMAD.U32 R5, RZ, RZ, UR5 ;  /* 0x00000005ff057e24 */ /* 0x000fe2000f8e00ff */
[----:B-12---:R0:W-:Y:S06]  /*2eb0*/  STL.64 [R1], R10 ;  /* 0x0000000a01007387 */ /* 0x0061ec0000100a00 */
[----:B------:R-:W-:-:S07]  /*2ec0*/  LEPC R20, `(.L_x_68) ;  /* 0x000000001014794e */ /* 0x000fce0000000000 */
[----:B0-----:R-:W-:Y:S05]  /*2ed0*/  CALL.ABS.NOINC R8 ;  /* 0x0000000008007343 */ /* 0x001fea0003c00000 */
.L_x_68:
[----:B------:R-:W-:Y:S02]  /*2ee0*/  ISETP.NE.AND P6, PT, R24, RZ, PT ;  /* 0x000000ff1800720c */ /* 0x000fe40003fc5270 */
[----:B------:R-:W-:-:S04]  /*2ef0*/  IADD3 R16, P0, PT, R16, 0x8, RZ ;  /* 0x0000000810107810 */ /* 0x000fc80007f1e0ff */
[----:B------:R-:W-:-:S07]  /*2f00*/  IADD3.X R17, PT, PT, RZ, R17, RZ, P0, !PT ;  /* 0x00000011ff117210 */ /* 0x000fce00007fe4ff */
[----:B------:R-:W-:Y:S05]  /*2f10*/  @P6 BRA `(.L_x_69) ;  /* 0xfffffffc00b86947 */ /* 0x000fea000383ffff */
.L_x_67:
[----:B------:R-:W-:Y:S05]  /*2f20*/  BSYNC.RECONVERGENT B6 ;  /* 0x0000000000067941 */ /* 0x000fea0003800200 */
.L_x_60:
        /* <DEDUP_REMOVED lines=13> */
.L_x_70:
[----:B------:R-:W-:Y:S05]  /*3000*/  EXIT ;  /* 0x000000000000794d */ /* 0x000fea0003800000 */
.L_x_71:
[----:B------:R-:W-:-:S00]  /*3010*/  BRA `(.L_x_71) ;  /* 0xfffffffc00fc7947 */ /* 0x000fc0000383ffff */
[----:B------:R-:W-:-:S00]  /*3020*/  NOP ;  /* 0x0000000000007918 */ /* 0x000fc00000000000 */
        /* <DEDUP_REMOVED lines=13> */
.L_x_142:


//--------------------- .text._Z15PartialReduce_gyPdPyb --------------------------
	.section	.text._Z15PartialReduce_gyPdPyb,"ax",@progbits
	.align	128
        .global         _Z15PartialReduce_gyPdPyb
        .type           _Z15PartialReduce_gyPdPyb,@function
        .size           _Z15PartialReduce_gyPdPyb,(.L_x_143 - _Z15PartialReduce_gyPdPyb)
        .other          _Z15PartialReduce_gyPdPyb,@"STO_CUDA_ENTRY STV_DEFAULT"
_Z15PartialReduce_gyPdPyb:
.text._Z15PartialReduce_gyPdPyb:
[----:B------:R-:W0:Y:S01]  /*0000*/  LDC R1, c[0x0][0x37c] ;  /* 0x0000df00ff017b82 */ /* 0x000e220000000800 */
[----:B------:R-:W1:Y:S01]  /*0010*/  S2R R23, SR_CTAID.Z ;  /* 0x0000000000177919 */ /* 0x000e620000002700 */
[----:B------:R-:W2:Y:S01]  /*0020*/  LDCU UR6, c[0x0][0x2fc] ;  /* 0x00005f80ff0677ac */ /* 0x000ea20008000800 */
[----:B------:R-:W-:Y:S01]  /*0030*/  IMAD.MOV.U32 R29, RZ, RZ, RZ ;  /* 0x000000ffff1d7224 */ /* 0x000fe200078e00ff */
[----:B------:R-:W-:Y:S01]  /*0040*/  BSSY.RECONVERGENT B7, `(.L_x_72) ;  /* 0x0000113000077945 */ /* 0x000fe20003800200 */
[----:B------:R-:W1:Y:S01]  /*0050*/  S2R R0, SR_CTAID.Y ;  /* 0x0000000000007919 */ /* 0x000e620000002600 */
[----:B------:R-:W3:Y:S01]  /*0060*/  LDCU UR7, c[0x0][0x370] ;  /* 0x00006e00ff0777ac */ /* 0x000ee20008000800 */
[----:B0-----:R-:W-:Y:S01]  /*0070*/  VIADD R1, R1, 0xffffffe8 ;  /* 0xffffffe801017836 */ /* 0x001fe20000000000 */
[----:B------:R-:W3:Y:S01]  /*0080*/  S2R R2, SR_CTAID.X ;  /* 0x0000000000027919 */ /* 0x000ee20000002500 */
[----:B------:R-:W1:Y:S01]  /*0090*/  LDCU UR5, c[0x0][0x374] ;  /* 0x00006e80ff0577ac */ /* 0x000e620008000800 */
[----:B------:R-:W0:Y:S01]  /*00a0*/  S2R R28, SR_TID.X ;  /* 0x00000000001c7919 */ /* 0x000e220000002100 */
[----:B------:R-:W0:Y:S01]  /*00b0*/  LDCU UR8, c[0x0][0x360] ;  /* 0x00006c00ff0877ac */ /* 0x000e220008000800 */
[----:B------:R-:W4:Y:S01]  /*00c0*/  LDCU.U8 UR4, c[0x0][0x398] ;  /* 0x00007300ff0477ac */ /* 0x000f220008000000 */
[----:B------:R-:W0:Y:S01]  /*00d0*/  LDCU.64 UR36, c[0x0][0x358] ;  /* 0x00006b00ff2477ac */ /* 0x000e220008000a00 */
[----:B----4-:R-:W-:Y:S01]  /*00e0*/  UPRMT UR4, UR4, 0x8880, URZ ;  /* 0x0000888004047896 */ /* 0x010fe200080000ff */
[----:B-1----:R-:W-:Y:S01]  /*00f0*/  IMAD R23, R23, UR5, R0 ;  /* 0x0000000517177c24 */ /* 0x002fe2000f8e0200 */
[----:B------:R-:W1:Y:S03]  /*0100*/  LDCU UR5, c[0x0][0x2f8] ;  /* 0x00005f00ff0577ac */ /* 0x000e660008000800 */
[----:B---3--:R-:W-:-:S04]  /*0110*/  IMAD R23, R23, UR7, R2 ;  /* 0x0000000717177c24 */ /* 0x008fc8000f8e0202 */
[----:B0-----:R-:W-:-:S03]  /*0120*/  IMAD.WIDE.U32 R28, R23, UR8, R28 ;  /* 0x00000008171c7c25 */ /* 0x001fc6000f8e001c */
[----:B------:R-:W-:-:S04]  /*0130*/  ISETP.NE.U32.AND P0, PT, R28, RZ, PT ;  /* 0x000000ff1c00720c */ /* 0x000fc80003f05070 */
[----:B------:R-:W-:Y:S02]  /*0140*/  ISETP.NE.AND.EX P0, PT, R29, RZ, PT, P0 ;  /* 0x000000ff1d00720c */ /* 0x000fe40003f05300 */
[----:B-1----:R-:W-:Y:S02]  /*0150*/  IADD3 R2, P1, PT, R1, UR5, RZ ;  /* 0x0000000501027c10 */ /* 0x002fe4000ff3e0ff */
[----:B------:R-:W-:-:S03]  /*0160*/  ISETP.EQ.OR P0, PT, RZ, UR4, P0 ;  /* 0x00000004ff007c0c */ /* 0x000fc60008702670 */
[----:B--2---:R-:W-:-:S10]  /*0170*/  IMAD.X R16, RZ, RZ, UR6, P1 ;  /* 0x00000006ff107e24 */ /* 0x004fd400088e06ff */
[----:B------:R-:W-:Y:S05]  /*0180*/  @P0 BRA `(.L_x_73) ;  /* 0x0000000c00f80947 */ /* 0x000fea0003800000 */
[----:B------:R-:W0:Y:S01]  /*0190*/  LDC.64 R10, c[0x0][0x380] ;  /* 0x0000e000ff0a7b82 */ /* 0x000e220000000a00 */
[----:B------:R-:W-:Y:S01]  /*01a0*/  MOV R0, 0x0 ;  /* 0x0000000000007802 */ /* 0x000fe20000000f00 */
[----:B------:R-:W1:Y:S01]  /*01b0*/  LDCU.64 UR4, c[0x4][0x30] ;  /* 0x01000600ff0477ac */ /* 0x000e620008000a00 */
[----:B------:R-:W-:-:S04]  /*01c0*/  IADD3 R6, P0, PT, R2, 0x10, RZ ;  /* 0x0000001002067810 */ /* 0x000fc80007f1e0ff */
[----:B------:R-:W-:Y:S01]  /*01d0*/  IADD3.X R7, PT, PT, RZ, R16, RZ, P0, !PT ;  /* 0x00000010ff077210 */ /* 0x000fe200007fe4ff */
[----:B------:R2:W3:Y:S01]  /*01e0*/  LDC.64 R8, c[0x4][R0] ;  /* 0x0100000000087b82 */ /* 0x0004e20000000a00 */
[----:B-1----:R-:W-:Y:S02]  /*01f0*/  IMAD.U32 R4, RZ, RZ, UR4 ;  /* 0x00000004ff047e24 */ /* 0x002fe4000f8e00ff */
[----:B------:R-:W-:Y:S01]  /*0200*/  IMAD.U32 R5, RZ, RZ, UR5 ;  /* 0x00000005ff057e24 */ /* 0x000fe2000f8e00ff */
[----:B0-----:R2:W-:Y:S06]  /*0210*/  STL.64 [R1+0x10], R10 ;  /* 0x0000100a01007387 */ /* 0x0015ec0000100a00 */
[----:B------:R-:W-:-:S07]  /*0220*/  LEPC R20, `(.L_x_74) ;  /* 0x000000001014794e */ /* 0x000fce0000000000 */
[----:B--23--:R-:W-:Y:S05]  /*0230*/  CALL.ABS.NOINC R8 ;  /* 0x0000000008007343 */ /* 0x00cfea0003c00000 */
.L_x_74:
[----:B------:R-:W0:Y:S02]  /*0240*/  LDC R24, c[0x0][0x380] ;  /* 0x0000e000ff187b82 */ /* 0x000e240000000800 */
[C---:B0-----:R-:W-:Y:S02]  /*0250*/  ISETP.GE.AND P0, PT, R24.reuse, 0x2, PT ;  /* 0x000000021800780c */ /* 0x041fe40003f06270 */
[----:B------:R-:W-:-:S05]  /*0260*/  VIMNMX R24, PT, PT, R24, 0xa, PT ;  /* 0x0000000a18187848 */ /* 0x000fca0003fe0100 */
[----:B------:R-:W-:-:S06]  /*0270*/  VIADD R24, R24, 0xffffffff ;  /* 0xffffffff18187836 */ /* 0x000fcc0000000000 */
[----:B------:R-:W-:Y:S05]  /*0280*/  @!P0 BRA `(.L_x_75) ;  /* 0x0000000400908947 */ /* 0x000fea0003800000 */
[C---:B------:R-:W-:Y:S01]  /*0290*/  ISETP.GE.AND P0, PT, R24.reuse, 0x4, PT ;  /* 0x000000041800780c */ /* 0x040fe20003f06270 */
[----:B------:R-:W-:Y:S01]  /*02a0*/  IMAD.MOV.U32 R26, RZ, RZ, RZ ;  /* 0x000000ffff1a7224 */ /* 0x000fe200078e00ff */
[----:B------:R-:W-:-:S11]  /*02b0*/  VIMNMX R0, PT, PT, R24, 0x1, !PT ;  /* 0x0000000118007848 */ /* 0x000fd60007fe0100 */
[----:B------:R-:W-:Y:S05]  /*02c0*/  @!P0 BRA `(.L_x_76) ;  /* 0x0000000000f48947 */ /* 0x000fea0003800000 */
[----:B------:R-:W0:Y:S01]  /*02d0*/  LDCU.64 UR4, c[0x0][0x388] ;  /* 0x00007100ff0477ac */ /* 0x000e220008000a00 */
[----:B------:R-:W-:Y:S01]  /*02e0*/  LOP3.LUT R26, R0, 0x7ffffffc, RZ, 0xc0, !PT ;  /* 0x7ffffffc001a7812 */ /* 0x000fe200078ec0ff */
[----:B------:R-:W-:Y:S01]  /*02f0*/  BSSY.RECONVERGENT B6, `(.L_x_76) ;  /* 0x000003a000067945 */ /* 0x000fe20003800200 */
[----:B------:R-:W-:-:S03]  /*0300*/  IADD3 R17, P0, PT, R2, 0x8, RZ ;  /* 0x0000000802117810 */ /* 0x000fc60007f1e0ff */
[----:B------:R-:W-:Y:S02]  /*0310*/  IMAD.MOV R25, RZ, RZ, -R26 ;  /* 0x000000ffff197224 */ /* 0x000fe400078e0a1a */
[----:B------:R-:W-:Y:S01]  /*0320*/  IMAD.X R18, RZ, RZ, R16, P0 ;  /* 0x000000ffff127224 */ /* 0x000fe200000e0610 */
[----:B0-----:R-:W-:-:S04]  /*0330*/  UIADD3 UR4, UP0, UPT, UR4, 0x10, URZ ;  /* 0x0000001004047890 */ /* 0x001fc8000ff1e0ff */
[----:B------:R-:W-:Y:S02]  /*0340*/  UIADD3.X UR5, UPT, UPT, URZ, UR5, URZ, UP0, !UPT ;  /* 0x00000005ff057290 */ /* 0x000fe400087fe4ff */
[----:B------:R-:W-:-:S04]  /*0350*/  IMAD.U32 R30, RZ, RZ, UR4 ;  /* 0x00000004ff1e7e24 */ /* 0x000fc8000f8e00ff */
[----:B------:R-:W-:-:S07]  /*0360*/  MOV R31, UR5 ;  /* 0x00000005001f7c02 */ /* 0x000fce0008000f00 */
.L_x_81:
[----:B------:R-:W2:Y:S01]  /*0370*/  LDG.E.64 R10, desc[UR36][R30.64+-0x10] ;  /* 0xfffff0241e0a7981 */ /* 0x000ea2000c1e1b00 */
[----:B------:R-:W0:Y:S01]  /*0380*/  LDCU UR4, c[0x0][0x2f8] ;  /* 0x00005f00ff0477ac */ /* 0x000e220008000800 */
[----:B------:R-:W-:Y:S01]  /*0390*/  MOV R19, 0x0 ;  /* 0x0000000000137802 */ /* 0x000fe20000000f00 */
[----:B------:R-:W-:Y:S01]  /*03a0*/  VIADD R25, R25, 0x4 ;  /* 0x0000000419197836 */ /* 0x000fe20000000000 */
[----:B------:R-:W-:Y:S01]  /*03b0*/  MOV R7, R18 ;  /* 0x0000001200077202 */ /* 0x000fe20000000f00 */
[----:B------:R-:W-:Y:S01]  /*03c0*/  IMAD.MOV.U32 R6, RZ, RZ, R17 ;  /* 0x000000ffff067224 */ /* 0x000fe200078e0011 */
[----:B------:R1:W3:Y:S02]  /*03d0*/  LDC.64 R8, c[0x4][R19] ;  /* 0x0100000013087b82 */ /* 0x0002e40000000a00 */
[----:B------:R-:W-:-:S04]  /*03e0*/  ISETP.NE.AND P0, PT, R25, RZ, PT ;  /* 0x000000ff1900720c */ /* 0x000fc80003f05270 */
[----:B------:R-:W-:Y:S01]  /*03f0*/  P2R R27, PR, RZ, 0x1 ;  /* 0x00000001ff1b7803 */ /* 0x000fe20000000000 */
[----:B0-----:R-:W-:Y:S01]  /*0400*/  VIADD R22, R17, -UR4 ;  /* 0x8000000411167c36 */ /* 0x001fe20008000000 */
[----:B------:R-:W0:Y:S02]  /*0410*/  LDCU.64 UR4, c[0x4][0x8] ;  /* 0x01000100ff0477ac */ /* 0x000e240008000a00 */
[----:B0-----:R-:W-:Y:S02]  /*0420*/  IMAD.U32 R4, RZ, RZ, UR4 ;  /* 0x00000004ff047e24 */ /* 0x001fe4000f8e00ff */
[----:B------:R-:W-:Y:S01]  /*0430*/  IMAD.U32 R5, RZ, RZ, UR5 ;  /* 0x00000005ff057e24 */ /* 0x000fe2000f8e00ff */
[----:B--23--:R1:W-:Y:S06]  /*0440*/  STL.64 [R22], R10 ;  /* 0x0000000a16007387 */ /* 0x00c3ec0000100a00 */
[----:B------:R-:W-:-:S07]  /*0450*/  LEPC R20, `(.L_x_77) ;  /* 0x000000001014794e */ /* 0x000fce0000000000 */
[----:B-1----:R-:W-:Y:S05]  /*0460*/  CALL.ABS.NOINC R8 ;  /* 0x0000000008007343 */ /* 0x002fea0003c00000 */
.L_x_77:
        /* <DEDUP_REMOVED lines=10> */
.L_x_78:
        /* <DEDUP_REMOVED lines=10> */
.L_x_79:
        /* <DEDUP_REMOVED lines=10> */
.L_x_80:
[----:B------:R-:W-:Y:S02]  /*0650*/  ISETP.NE.AND P6, PT, R27, RZ, PT ;  /* 0x000000ff1b00720c */ /* 0x000fe40003fc5270 */
[----:B------:R-:W-:-:S05]  /*0660*/  IADD3 R30, P0, PT, R30, 0x20, RZ ;  /* 0x000000201e1e7810 */ /* 0x000fca0007f1e0ff */
[----:B------:R-:W-:-:S06]  /*0670*/  IMAD.X R31, RZ, RZ, R31, P0 ;  /* 0x000000ffff1f7224 */ /* 0x000fcc00000e061f */
[----:B------:R-:W-:Y:S05]  /*0680*/  @P6 BRA `(.L_x_81) ;  /* 0xfffffffc00386947 */ /* 0x000fea000383ffff */
[----:B------:R-:W-:Y:S05]  /*0690*/  BSYNC.RECONVERGENT B6 ;  /* 0x0000000000067941 */ /* 0x000fea0003800200 */
.L_x_76:
[----:B------:R-:W-:Y:S01]  /*06a0*/  VIMNMX R0, PT, PT, R24, 0x1, !PT ;  /* 0x0000000118007848 */ /* 0x000fe20007fe0100 */
[----:B------:R-:W-:Y:S03]  /*06b0*/  BSSY.RECONVERGENT B6, `(.L_x_75) ;  /* 0x0000021000067945 */ /* 0x000fe60003800200 */
[----:B------:R-:W-:-:S04]  /*06c0*/  LOP3.LUT R0, R0, 0x3, RZ, 0xc0, !PT ;  /* 0x0000000300007812 */ /* 0x000fc800078ec0ff */
[----:B------:R-:W-:-:S13]  /*06d0*/  ISETP.NE.AND P0, PT, R0, RZ, PT ;  /* 0x000000ff0000720c */ /* 0x000fda0003f05270 */
[----:B------:R-:W-:Y:S05]  /*06e0*/  @!P0 BRA `(.L_x_82) ;  /* 0x0000000000748947 */ /* 0x000fea0003800000 */
[----:B------:R-:W0:Y:S01]  /*06f0*/  LDC.64 R4, c[0x0][0x388] ;  /* 0x0000e200ff047b82 */ /* 0x000e220000000a00 */
[----:B------:R-:W-:Y:S01]  /*0700*/  IADD3 R18, P0, PT, R2, 0x8, RZ ;  /* 0x0000000802127810 */ /* 0x000fe20007f1e0ff */
[----:B------:R-:W-:-:S04]  /*0710*/  IMAD.MOV R19, RZ, RZ, -R0 ;  /* 0x000000ffff137224 */ /* 0x000fc800078e0a00 */
[----:B------:R-:W-:Y:S02]  /*0720*/  IMAD.X R17, RZ, RZ, R16, P0 ;  /* 0x000000ffff117224 */ /* 0x000fe400000e0610 */
[----:B0-----:R-:W-:-:S04]  /*0730*/  IMAD.WIDE.U32 R26, R26, 0x8, R4 ;  /* 0x000000081a1a7825 */ /* 0x001fc800078e0004 */
[----:B------:R-:W-:Y:S02]  /*0740*/  IMAD.MOV.U32 R22, RZ, RZ, R26 ;  /* 0x000000ffff167224 */ /* 0x000fe400078e001a */
[----:B------:R-:W-:-:S07]  /*0750*/  IMAD.MOV.U32 R25, RZ, RZ, R27 ;  /* 0x000000ffff197224 */ /* 0x000fce00078e001b */
.L_x_84:
[----:B------:R-:W-:Y:S01]  /*0760*/  MOV R6, R22 ;  /* 0x0000001600067202 */ /* 0x000fe20000000f00 */
[----:B------:R-:W-:-:S05]  /*0770*/  IMAD.MOV.U32 R7, RZ, RZ, R25 ;  /* 0x000000ffff077224 */ /* 0x000fca00078e0019 */
[----:B------:R0:W2:Y:S01]  /*0780*/  LDG.E.64 R10, desc[UR36][R6.64] ;  /* 0x00000024060a7981 */ /* 0x0000a2000c1e1b00 */
[----:B------:R-:W1:Y:S01]  /*0790*/  LDCU UR4, c[0x0][0x2f8] ;  /* 0x00005f00ff0477ac */ /* 0x000e620008000800 */
[----:B------:R-:W-:Y:S01]  /*07a0*/  MOV R8, 0x0 ;  /* 0x0000000000087802 */ /* 0x000fe20000000f00 */
[----:B------:R-:W-:-:S05]  /*07b0*/  VIADD R19, R19, 0x1 ;  /* 0x0000000113137836 */ /* 0x000fca0000000000 */
[----:B------:R-:W3:Y:S01]  /*07c0*/  LDC.64 R8, c[0x4][R8] ;  /* 0x0100000008087b82 */ /* 0x000ee20000000a00 */
[----:B------:R-:W-:Y:S01]  /*07d0*/  ISETP.NE.AND P0, PT, R19, RZ, PT ;  /* 0x000000ff1300720c */ /* 0x000fe20003f05270 */
[----:B0-----:R-:W-:Y:S01]  /*07e0*/  IMAD.MOV.U32 R7, RZ, RZ, R17 ;  /* 0x000000ffff077224 */ /* 0x001fe200078e0011 */
[----:B------:R-:W-:Y:S02]  /*07f0*/  MOV R6, R18 ;  /* 0x0000001200067202 */ /* 0x000fe40000000f00 */
[----:B------:R-:W-:Y:S01]  /*0800*/  P2R R0, PR, RZ, 0x1 ;  /* 0x00000001ff007803 */ /* 0x000fe20000000000 */
[----:B-1----:R-:W-:Y:S01]  /*0810*/  VIADD R3, R18, -UR4 ;  /* 0x8000000412037c36 */ /* 0x002fe20008000000 */
[----:B------:R-:W0:Y:S02]  /*0820*/  LDCU.64 UR4, c[0x4][0x8] ;  /* 0x01000100ff0477ac */ /* 0x000e240008000a00 */
[----:B0-----:R-:W-:Y:S02]  /*0830*/  IMAD.U32 R4, RZ, RZ, UR4 ;  /* 0x00000004ff047e24 */ /* 0x001fe4000f8e00ff */
[----:B------:R-:W-:Y:S01]  /*0840*/  IMAD.U32 R5, RZ, RZ, UR5 ;  /* 0x00000005ff057e24 */ /* 0x000fe2000f8e00ff */
[----:B--23--:R0:W-:Y:S06]  /*0850*/  STL.64 [R3], R10 ;  /* 0x0000000a03007387 */ /* 0x00c1ec0000100a00 */
[----:B------:R-:W-:-:S07]  /*0860*/  LEPC R20, `(.L_x_83) ;  /* 0x000000001014794e */ /* 0x000fce0000000000 */
[----:B0-----:R-:W-:Y:S05]  /*0870*/  CALL.ABS.NOINC R8 ;  /* 0x0000000008007343 */ /* 0x001fea0003c00000 */
.L_x_83:
[----:B------:R-:W-:Y:S02]  /*0880*/  ISETP.NE.AND P6, PT, R19, RZ, PT ;  /* 0x000000ff1300720c */ /* 0x000fe40003fc5270 */
[----:B------:R-:W-:-:S05]  /*0890*/  IADD3 R22, P0, PT, R22, 0x8, RZ ;  /* 0x0000000816167810 */ /* 0x000fca0007f1e0ff */
[----:B------:R-:W-:-:S06]  /*08a0*/  IMAD.X R25, RZ, RZ, R25, P0 ;  /* 0x000000ffff197224 */ /* 0x000fcc00000e0619 */
[----:B------:R-:W-:Y:S05]  /*08b0*/  @P6 BRA `(.L_x_84) ;  /* 0xfffffffc00a86947 */ /* 0x000fea000383ffff */
.L_x_82:
[----:B------:R-:W-:Y:S05]  /*08c0*/  BSYNC.RECONVERGENT B6 ;  /* 0x0000000000067941 */ /* 0x000fea0003800200 */
.L_x_75:
[----:B------:R-:W0:Y:S01]  /*08d0*/  LDC.64 R6, c[0x0][0x388] ;  /* 0x0000e200ff067b82 */ /* 0x000e220000000a00 */
[----:B------:R-:W-:Y:S01]  /*08e0*/  MOV R19, 0x0 ;  /* 0x0000000000137802 */ /* 0x000fe20000000f00 */
[----:B------:R-:W1:Y:S06]  /*08f0*/  LDCU.64 UR4, c[0x4][0x10] ;  /* 0x01000200ff0477ac */ /* 0x000e6c0008000a00 */
[----:B------:R-:W2:Y:S01]  /*0900*/  LDC R22, c[0x0][0x380] ;  /* 0x0000e000ff167b82 */ /* 0x000ea20000000800 */
[----:B0-----:R-:W-:-:S05]  /*0910*/  IMAD.WIDE R6, R24, 0x8, R6 ;  /* 0x0000000818067825 */ /* 0x001fca00078e0206 */
[----:B------:R0:W3:Y:S02]  /*0920*/  LDG.E.64 R10, desc[UR36][R6.64] ;  /* 0x00000024060a7981 */ /* 0x0000e4000c1e1b00 */
[----:B------:R4:W3:Y:S01]  /*0930*/  LDC.64 R8, c[0x4][R19] ;  /* 0x0100000013087b82 */ /* 0x0008e20000000a00 */
[----:B------:R-:W-:Y:S01]  /*0940*/  IADD3 R17, P0, PT, R2, 0x8, RZ ;  /* 0x0000000802117810 */ /* 0x000fe20007f1e0ff */
[----:B-1----:R-:W-:Y:S01]  /*0950*/  IMAD.U32 R4, RZ, RZ, UR4 ;  /* 0x00000004ff047e24 */ /* 0x002fe2000f8e00ff */
[----:B--2---:R-:W-:Y:S01]  /*0960*/  ISETP.GE.AND P1, PT, R22, 0x2, PT ;  /* 0x000000021600780c */ /* 0x004fe20003f26270 */
[----:B------:R-:W-:Y:S02]  /*0970*/  IMAD.U32 R5, RZ, RZ, UR5 ;  /* 0x00000005ff057e24 */ /* 0x000fe4000f8e00ff */
[----:B------:R-:W-:Y:S01]  /*0980*/  IMAD.X R18, RZ, RZ, R16, P0 ;  /* 0x000000ffff127224 */ /* 0x000fe200000e0610 */
[----:B------:R-:W-:Y:S02]  /*0990*/  P2R R0, PR, RZ, 0x2 ;  /* 0x00000002ff007803 */ /* 0x000fe40000000000 */
[----:B0-----:R-:W-:Y:S01]  /*09a0*/  MOV R6, R17 ;  /* 0x0000001100067202 */ /* 0x001fe20000000f00 */
[----:B------:R-:W-:Y:S01]  /*09b0*/  IMAD.MOV.U32 R7, RZ, RZ, R18 ;  /* 0x000000ffff077224 */ /* 0x000fe200078e0012 */
[----:B---3--:R4:W-:Y:S06]  /*09c0*/  STL.64 [R1+0x8], R10 ;  /* 0x0000080a01007387 */ /* 0x0089ec0000100a00 */
[----:B------:R-:W-:-:S07]  /*09d0*/  LEPC R20, `(.L_x_85) ;  /* 0x000000001014794e */ /* 0x000fce0000000000 */
[----:B----4-:R-:W-:Y:S05]  /*09e0*/  CALL.ABS.NOINC R8 ;  /* 0x0000000008007343 */ /* 0x010fea0003c00000 */
.L_x_85:
[----:B------:R0:W1:Y:S01]  /*09f0*/  LDC.64 R8, c[0x4][R19] ;  /* 0x0100000013087b82 */ /* 0x0000620000000a00 */
[----:B------:R-:W2:Y:S01]  /*0a00*/  LDCU.64 UR4, c[0x4][0x38] ;  /* 0x01000700ff0477ac */ /* 0x000ea20008000a00 */
[----:B------:R-:W-:Y:S01]  /*0a10*/  CS2R R6, SRZ ;  /* 0x0000000000067805 */ /* 0x000fe2000001ff00 */
[----:B--2---:R-:W-:Y:S02]  /*0a20*/  IMAD.U32 R4, RZ, RZ, UR4 ;  /* 0x00000004ff047e24 */ /* 0x004fe4000f8e00ff */
[----:B0-----:R-:W-:-:S07]  /*0a30*/  IMAD.U32 R5, RZ, RZ, UR5 ;  /* 0x00000005ff057e24 */ /* 0x001fce000f8e00ff */
[----:B------:R-:W-:-:S07]  /*0a40*/  LEPC R20, `(.L_x_86) ;  /* 0x000000001014794e */ /* 0x000fce0000000000 */
[----:B-1----:R-:W-:Y:S05]  /*0a50*/  CALL.ABS.NOINC R8 ;  /* 0x0000000008007343 */ /* 0x002fea0003c00000 */
.L_x_86:
        /* <DEDUP_REMOVED lines=8> */
[----:B------:R-:W-:Y:S03]  /*0ae0*/  BSSY.RECONVERGENT B6, `(.L_x_88) ;  /* 0x0000038000067945 */ /* 0x000fe60003800200 */
[----:B------:R-:W-:Y:S01]  /*0af0*/  IADD3 R26, PT, PT, -R25, RZ, RZ ;  /* 0x000000ff191a7210 */ /* 0x000fe20007ffe1ff */
[----:B0-----:R-:W-:-:S04]  /*0b00*/  UIADD3 UR4, UP0, UPT, UR4, 0x10, URZ ;  /* 0x0000001004047890 */ /* 0x001fc8000ff1e0ff */
[----:B------:R-:W-:Y:S02]  /*0b10*/  UIADD3.X UR5, UPT, UPT, URZ, UR5, URZ, UP0, !UPT ;  /* 0x00000005ff057290 */ /* 0x000fe400087fe4ff */
[----:B------:R-:W-:-:S04]  /*0b20*/  IMAD.U32 R30, RZ, RZ, UR4 ;  /* 0x00000004ff1e7e24 */ /* 0x000fc8000f8e00ff */
[----:B------:R-:W-:-:S07]  /*0b30*/  IMAD.U32 R31, RZ, RZ, UR5 ;  /* 0x00000005ff1f7e24 */ /* 0x000fce000f8e00ff */
.L_x_93:
[----:B------:R-:W2:Y:S01]  /*0b40*/  LDG.E.64 R10, desc[UR36][R30.64+-0x10] ;  /* 0xfffff0241e0a7981 */ /* 0x000ea2000c1e1b00 */
[----:B------:R-:W0:Y:S01]  /*0b50*/  LDCU UR4, c[0x0][0x2f8] ;  /* 0x00005f00ff0477ac */ /* 0x000e220008000800 */
[----:B------:R-:W-:Y:S01]  /*0b60*/  MOV R19, 0x0 ;  /* 0x0000000000137802 */ /* 0x000fe20000000f00 */
[----:B------:R-:W-:Y:S02]  /*0b70*/  VIADD R26, R26, 0x4 ;  /* 0x000000041a1a7836 */ /* 0x000fe40000000000 */
[----:B------:R-:W-:Y:S01]  /*0b80*/  IMAD.MOV.U32 R6, RZ, RZ, R17 ;  /* 0x000000ffff067224 */ /* 0x000fe200078e0011 */
[----:B------:R1:W3:Y:S01]  /*0b90*/  LDC.64 R8, c[0x4][R19] ;  /* 0x0100000013087b82 */ /* 0x0002e20000000a00 */
[----:B------:R-:W-:Y:S01]  /*0ba0*/  IMAD.MOV.U32 R7, RZ, RZ, R18 ;  /* 0x000000ffff077224 */ /* 0x000fe200078e0012 */
[----:B------:R-:W-:-:S04]  /*0bb0*/  ISETP.NE.AND P0, PT, R26, RZ, PT ;  /* 0x000000ff1a00720c */ /* 0x000fc80003f05270 */
[----:B------:R-:W-:Y:S01]  /*0bc0*/  P2R R27, PR, RZ, 0x1 ;  /* 0x00000001ff1b7803 */ /* 0x000fe20000000000 */
[----:B0-----:R-:W-:Y:S01]  /*0bd0*/  VIADD R22, R17, -UR4 ;  /* 0x8000000411167c36 */ /* 0x001fe20008000000 */
[----:B------:R-:W0:Y:S02]  /*0be0*/  LDCU.64 UR4, c[0x4][0x18] ;  /* 0x01000300ff0477ac */ /* 0x000e240008000a00 */
[----:B0-----:R-:W-:Y:S01]  /*0bf0*/  MOV R4, UR4 ;  /* 0x0000000400047c02 */ /* 0x001fe20008000f00 */
[----:B------:R-:W-:Y:S01]  /*0c00*/  IMAD.U32 R5, RZ, RZ, UR5 ;  /* 0x00000005ff057e24 */ /* 0x000fe2000f8e00ff */
[----:B--23--:R1:W-:Y:S06]  /*0c10*/  STL.64 [R22], R10 ;  /* 0x0000000a16007387 */ /* 0x00c3ec0000100a00 */
[----:B------:R-:W-:-:S07]  /*0c20*/  LEPC R20, `(.L_x_89) ;  /* 0x000000001014794e */ /* 0x000fce0000000000 */
[----:B-1----:R-:W-:Y:S05]  /*0c30*/  CALL.ABS.NOINC R8 ;  /* 0x0000000008007343 */ /* 0x002fea0003c00000 */
.L_x_89:
        /* <DEDUP_REMOVED lines=10> */
.L_x_90:
        /* <DEDUP_REMOVED lines=10> */
.L_x_91:
        /* <DEDUP_REMOVED lines=10> */
.L_x_92:
[----:B------:R-:W-:Y:S02]  /*0e20*/  ISETP.NE.AND P6, PT, R27, RZ, PT ;  /* 0x000000ff1b00720c */ /* 0x000fe40003fc5270 */
[----:B------:R-:W-:-:S05]  /*0e30*/  IADD3 R30, P0, PT, R30, 0x20, RZ ;  /* 0x000000201e1e7810 */ /* 0x000fca0007f1e0ff */
[----:B------:R-:W-:-:S06]  /*0e40*/  IMAD.X R31, RZ, RZ, R31, P0 ;  /* 0x000000ffff1f7224 */ /* 0x000fcc00000e061f */
[----:B------:R-:W-:Y:S05]  /*0e50*/  @P6 BRA `(.L_x_93) ;  /* 0xfffffffc00386947 */ /* 0x000fea000383ffff */
[----:B------:R-:W-:Y:S05]  /*0e60*/  BSYNC.RECONVERGENT B6 ;  /* 0x0000000000067941 */ /* 0x000fea0003800200 */
.L_x_88:
[----:B------:R-:W-:Y:S01]  /*0e70*/  VIMNMX R0, PT, PT, R24, 0x1, !PT ;  /* 0x0000000118007848 */ /* 0x000fe20007fe0100 */
[----:B------:R-:W-:Y:S03]  /*0e80*/  BSSY.RECONVERGENT B6, `(.L_x_87) ;  /* 0x000001f000067945 */ /* 0x000fe60003800200 */
[----:B------:R-:W-:-:S04]  /*0e90*/  LOP3.LUT R0, R0, 0x3, RZ, 0xc0, !PT ;  /* 0x0000000300007812 */ /* 0x000fc800078ec0ff */
[----:B------:R-:W-:-:S13]  /*0ea0*/  ISETP.NE.AND P0, PT, R0, RZ, PT ;  /* 0x000000ff0000720c */ /* 0x000fda0003f05270 */
[----:B------:R-:W-:Y:S05]  /*0eb0*/  @!P0 BRA `(.L_x_94) ;  /* 0x00000000006c8947 */ /* 0x000fea0003800000 */
[----:B------:R-:W0:Y:S02]  /*0ec0*/  LDC.64 R4, c[0x0][0x390] ;  /* 0x0000e400ff047b82 */ /* 0x000e240000000a00 */
[----:B0-----:R-:W-:-:S04]  /*0ed0*/  IMAD.WIDE.U32 R4, R25, 0x8, R4 ;  /* 0x0000000819047825 */ /* 0x001fc800078e0004 */
[----:B------:R-:W-:Y:S02]  /*0ee0*/  IMAD.MOV R25, RZ, RZ, -R0 ;  /* 0x000000ffff197224 */ /* 0x000fe400078e0a00 */
[----:B------:R-:W-:Y:S02]  /*0ef0*/  IMAD.MOV.U32 R22, RZ, RZ, R4 ;  /* 0x000000ffff167224 */ /* 0x000fe400078e0004 */
[----:B------:R-:W-:-:S07]  /*0f00*/  IMAD.MOV.U32 R19, RZ, RZ, R5 ;  /* 0x000000ffff137224 */ /* 0x000fce00078e0005 */
.L_x_96:
        /* <DEDUP_REMOVED lines=8> */
[----:B0-----:R-:W-:Y:S02]  /*0f90*/  IMAD.MOV.U32 R6, RZ, RZ, R17 ;  /* 0x000000ffff067224 */ /* 0x001fe400078e0011 */
[----:B------:R-:W-:Y:S01]  /*0fa0*/  IMAD.MOV.U32 R7, RZ, RZ, R18 ;  /* 0x000000ffff077224 */ /* 0x000fe200078e0012 */
[----:B------:R-:W-:Y:S01]  /*0fb0*/  P2R R0, PR, RZ, 0x1 ;  /* 0x00000001ff007803 */ /* 0x000fe20000000000 */
[----:B-1----:R-:W-:Y:S01]  /*0fc0*/  VIADD R3, R17, -UR4 ;  /* 0x8000000411037c36 */ /* 0x002fe20008000000 */
[----:B------:R-:W0:Y:S02]  /*0fd0*/  LDCU.64 UR4, c[0x4][0x18] ;  /* 0x01000300ff0477ac */ /* 0x000e240008000a00 */
[----:B0-----:R-:W-:Y:S01]  /*0fe0*/  IMAD.U32 R4, RZ, RZ, UR4 ;  /* 0x00000004ff047e24 */ /* 0x001fe2000f8e00ff */
[----:B------:R-:W-:Y:S01]  /*0ff0*/  MOV R5, UR5 ;  /* 0x0000000500057c02 */ /* 0x000fe20008000f00 */
[----:B--23--:R0:W-:Y:S06]  /*1000*/  STL.64 [R3], R10 ;  /* 0x0000000a03007387 */ /* 0x00c1ec0000100a00 */
[----:B------:R-:W-:-:S07]  /*1010*/  LEPC R20, `(.L_x_95) ;  /* 0x000000001014794e */ /* 0x000fce0000000000 */
[----:B0-----:R-:W-:Y:S05]  /*1020*/  CALL.ABS.NOINC R8 ;  /* 0x0000000008007343 */ /* 0x001fea0003c00000 */
.L_x_95:
[----:B------:R-:W-:Y:S02]  /*1030*/  ISETP.NE.AND P6, PT, R25, RZ, PT ;  /* 0x000000ff1900720c */ /* 0x000fe40003fc5270 */
[----:B------:R-:W-:-:S05]  /*1040*/  IADD3 R22, P0, PT, R22, 0x8, RZ ;  /* 0x0000000816167810 */ /* 0x000fca0007f1e0ff */
[----:B------:R-:W-:-:S06]  /*1050*/  IMAD.X R19, RZ, RZ, R19, P0 ;  /* 0x000000ffff137224 */ /* 0x000fcc00000e0613 */
[----:B------:R-:W-:Y:S05]  /*1060*/  @P6 BRA `(.L_x_96) ;  /* 0xfffffffc00a86947 */ /* 0x000fea000383ffff */
.L_x_94:
[----:B------:R-:W-:Y:S05]  /*1070*/  BSYNC.RECONVERGENT B6 ;  /* 0x0000000000067941 */ /* 0x000fea0003800200 */
.L_x_87:
[----:B------:R-:W0:Y:S02]  /*1080*/  LDC.64 R4, c[0x0][0x390] ;  /* 0x0000e400ff047b82 */ /* 0x000e240000000a00 */
[----:B0-----:R-:W-:-:S06]  /*1090*/  IMAD.WIDE R24, R24, 0x8, R4 ;  /* 0x0000000818187825 */ /* 0x001fcc00078e0204 */
[----:B------:R-:W2:Y:S01]  /*10a0*/  LDG.E.64 R24, desc[UR36][R24.64] ;  /* 0x0000002418187981 */ /* 0x000ea2000c1e1b00 */
[----:B------:R-:W0:Y:S01]  /*10b0*/  LDCU UR4, c[0x0][0x2f8] ;  /* 0x00005f00ff0477ac */ /* 0x000e220008000800 */
[----:B------:R-:W-:Y:S01]  /*10c0*/  MOV R8, 0x0 ;  /* 0x0000000000087802 */ /* 0x000fe20000000f00 */
[----:B------:R-:W-:Y:S02]  /*10d0*/  IMAD.MOV.U32 R6, RZ, RZ, R17 ;  /* 0x000000ffff067224 */ /* 0x000fe400078e0011 */
[----:B------:R-:W-:-:S03]  /*10e0*/  IMAD.MOV.U32 R7, RZ, RZ, R18 ;  /* 0x000000ffff077224 */ /* 0x000fc600078e0012 */
[----:B------:R-:W1:Y:S01]  /*10f0*/  LDC.64 R8, c[0x4][R8] ;  /* 0x0100000008087b82 */ /* 0x000e620000000a00 */
[----:B0-----:R-:W-:Y:S01]  /*1100*/  VIADD R3, R17, -UR4 ;  /* 0x8000000411037c36 */ /* 0x001fe20008000000 */
[----:B------:R-:W0:Y:S02]  /*1110*/  LDCU.64 UR4, c[0x4][0x20] ;  /* 0x01000400ff0477ac */ /* 0x000e240008000a00 */
[----:B0-----:R-:W-:Y:S01]  /*1120*/  MOV R4, UR4 ;  /* 0x0000000400047c02 */ /* 0x001fe20008000f00 */
[----:B------:R-:W-:Y:S01]  /*1130*/  IMAD.U32 R5, RZ, RZ, UR5 ;  /* 0x00000005ff057e24 */ /* 0x000fe2000f8e00ff */
[----:B-12---:R0:W-:Y:S06]  /*1140*/  STL.64 [R3], R24 ;  /* 0x0000001803007387 */ /* 0x0061ec0000100a00 */
[----:B------:R-:W-:-:S07]  /*1150*/  LEPC R20, `(.L_x_73) ;  /* 0x000000001014794e */ /* 0x000fce0000000000 */
[----:B0-----:R-:W-:Y:S05]  /*1160*/  CALL.ABS.NOINC R8 ;  /* 0x0000000008007343 */ /* 0x001fea0003c00000 */
.L_x_73:
[----:B------:R-:W-:Y:S05]  /*1170*/  BSYNC.RECONVERGENT B7 ;  /* 0x0000000000077941 */ /* 0x000fea0003800200 */
.L_x_72:
[----:B------:R-:W0:Y:S02]  /*1180*/  LDC.64 R4, c[0x0][0x380] ;  /* 0x0000e000ff047b82 */ /* 0x000e240000000a00 */
[----:B0-----:R-:W-:-:S04]  /*1190*/  ISETP.GE.U32.AND P3, PT, R28, R4, PT ;  /* 0x000000041c00720c */ /* 0x001fc80003f66070 */
[----:B------:R-:W-:-:S13]  /*11a0*/  ISETP.GE.U32.AND.EX P3, PT, R29, R5, PT, P3 ;  /* 0x000000051d00720c */ /* 0x000fda0003f66130 */
[----:B------:R-:W0:Y:S01]  /*11b0*/  @!P3 LDC.64 R10, c[0x0][0x390] ;  /* 0x0000e400ff0abb82 */ /* 0x000e220000000a00 */
[C---:B------:R-:W-:Y:S01]  /*11c0*/  @!P3 IMAD.SHL.U32 R9, R28.reuse, 0x8, RZ ;  /* 0x000000081c09b824 */ /* 0x040fe200078e00ff */
[----:B------:R-:W-:-:S06]  /*11d0*/  @!P3 SHF.L.U64.HI R0, R28, 0x3, R29 ;  /* 0x000000031c00b819 */ /* 0x000fcc000001021d */
[----:B------:R-:W1:Y:S01]  /*11e0*/  @!P3 LDC.64 R6, c[0x0][0x388] ;  /* 0x0000e200ff06bb82 */ /* 0x000e620000000a00 */
[C---:B0-----:R-:W-:Y:S02]  /*11f0*/  @!P3 IADD3 R8, P1, PT, R9.reuse, R10, RZ ;  /* 0x0000000a0908b210 */ /* 0x041fe40007f3e0ff */
[----:B-1----:R-:W-:-:S03]  /*1200*/  @!P3 IADD3 R6, P0, PT, R9, R6, RZ ;  /* 0x000000060906b210 */ /* 0x002fc60007f1e0ff */
[C---:B------:R-:W-:Y:S01]  /*1210*/  @!P3 IMAD.X R9, R0.reuse, 0x1, R11, P1 ;  /* 0x000000010009b824 */ /* 0x040fe200008e060b */
[----:B------:R-:W-:-:S05]  /*1220*/  @!P3 IADD3.X R7, PT, PT, R0, R7, RZ, P0, !PT ;  /* 0x000000070007b210 */ /* 0x000fca00007fe4ff */
[----:B------:R-:W2:Y:S04]  /*1230*/  @!P3 LDG.E.64 R8, desc[UR36][R8.64] ;  /* 0x000000240808b981 */ /* 0x000ea8000c1e1b00 */
[----:B------:R-:W3:Y:S01]  /*1240*/  @!P3 LDG.E.64 R6, desc[UR36][R6.64] ;  /* 0x000000240606b981 */ /* 0x000ee2000c1e1b00 */
[----:B------:R-:W0:Y:S01]  /*1250*/  S2R R19, SR_TID.X ;  /* 0x0000000000137919 */ /* 0x000e220000002100 */
[----:B------:R-:W1:Y:S01]  /*1260*/  S2R R13, SR_CgaCtaId ;  /* 0x00000000000d7919 */ /* 0x000e620000008800 */
[----:B------:R-:W-:Y:S01]  /*1270*/  MOV R0, 0x400 ;  /* 0x0000040000007802 */ /* 0x000fe20000000f00 */
[----:B------:R-:W-:Y:S05]  /*1280*/  WARPSYNC.ALL ;  /* 0x0000000000007948 */ /* 0x000fea0003800000 */
[----:B0-----:R-:W-:Y:S01]  /*1290*/  VIADD R3, R19, 0x40 ;  /* 0x0000004013037836 */ /* 0x001fe20000000000 */
[----:B-1----:R-:W-:-:S04]  /*12a0*/  LEA R0, R13, R0, 0x18 ;  /* 0x000000000d007211 */ /* 0x002fc800078ec0ff */
[----:B------:R-:W-:Y:S01]  /*12b0*/  ISETP.GE.U32.AND P6, PT, R3, R4, PT ;  /* 0x000000040300720c */ /* 0x000fe20003fc6070 */
[C---:B------:R-:W-:Y:S02]  /*12c0*/  IMAD R3, R19.reuse, 0x8, R0 ;  /* 0x0000000813037824 */ /* 0x040fe400078e0200 */
[C---:B------:R-:W-:Y:S01]  /*12d0*/  VIADD R11, R19.reuse, 0x20 ;  /* 0x00000020130b7836 */ /* 0x040fe20000000000 */
[C---:B------:R-:W-:Y:S01]  /*12e0*/  IADD3 R13, PT, PT, R19.reuse, 0x8, RZ ;  /* 0x00000008130d7810 */ /* 0x040fe20007ffe0ff */
[----:B------:R-:W-:-:S03]  /*12f0*/  VIADD R15, R19, 0x4 ;  /* 0x00000004130f7836 */ /* 0x000fc60000000000 */
[-C--:B------:R-:W-:Y:S01]  /*1300*/  ISETP.GE.U32.AND P4, PT, R11, R4.reuse, PT ;  /* 0x000000040b00720c */ /* 0x080fe20003f86070 */
[C---:B------:R-:W-:Y:S02]  /*1310*/  VIADD R11, R19.reuse, 0x10 ;  /* 0x00000010130b7836 */ /* 0x040fe40000000000 */
[----:B------:R-:W-:Y:S01]  /*1320*/  VIADD R17, R19, 0x2 ;  /* 0x0000000213117836 */ /* 0x000fe20000000000 */
[----:B------:R-:W-:Y:S01]  /*1330*/  BSSY.RECONVERGENT B0, `(.L_x_97) ;  /* 0x0000012000007945 */ /* 0x000fe20003800200 */
[-C--:B------:R-:W-:Y:S02]  /*1340*/  ISETP.GE.U32.AND P5, PT, R13, R4.reuse, PT ;  /* 0x000000040d00720c */ /* 0x080fe40003fa6070 */
[-C--:B------:R-:W-:Y:S01]  /*1350*/  ISETP.GE.U32.AND P2, PT, R11, R4.reuse, PT ;  /* 0x000000040b00720c */ /* 0x080fe20003f46070 */
[----:B------:R-:W-:Y:S01]  /*1360*/  VIADD R11, R19, 0x1 ;  /* 0x00000001130b7836 */ /* 0x000fe20000000000 */
[-C--:B------:R-:W-:Y:S02]  /*1370*/  ISETP.GE.U32.AND P0, PT, R15, R4.reuse, PT ;  /* 0x000000040f00720c */ /* 0x080fe40003f06070 */
[----:B------:R-:W-:Y:S01]  /*1380*/  ISETP.GE.U32.AND P1, PT, R17, R4, PT ;  /* 0x000000041100720c */ /* 0x000fe20003f26070 */
[----:B--2---:R0:W-:Y:S04]  /*1390*/  @!P3 STS.64 [R3+0x400], R8 ;  /* 0x000400080300b388 */ /* 0x0041e80000000a00 */
[----:B---3--:R0:W-:Y:S01]  /*13a0*/  @!P3 STS.64 [R3], R6 ;  /* 0x000000060300b388 */ /* 0x0081e20000000a00 */
[----:B------:R-:W-:Y:S01]  /*13b0*/  BAR.SYNC.DEFER_BLOCKING 0x0 ;  /* 0x0000000000007b1d */ /* 0x000fe20000010000 */
[----:B------:R-:W-:-:S02]  /*13c0*/  ISETP.GE.U32.AND.EX P3, PT, RZ, R5, PT, P6 ;  /* 0x00000005ff00720c */ /* 0x000fc40003f66160 */
[----:B------:R-:W-:-:S11]  /*13d0*/  ISETP.NE.AND P6, PT, R19, RZ, PT ;  /* 0x000000ff1300720c */ /* 0x000fd60003fc5270 */
[----:B0-----:R-:W-:Y:S05]  /*13e0*/  @P3 BRA `(.L_x_98) ;  /* 0x0000000000183947 */ /* 0x001fea0003800000 */
[----:B------:R-:W-:Y:S04]  /*13f0*/  LDS.64 R6, [R3] ;  /* 0x0000000003067984 */ /* 0x000fe80000000a00 */
[----:B------:R-:W0:Y:S02]  /*1400*/  LDS.64 R8, [R3+0x200] ;  /* 0x0002000003087984 */ /* 0x000e240000000a00 */
[----:B0-----:R-:W-:-:S14]  /*1410*/  DSETP.GT.AND P3, PT, R6, R8, PT ;  /* 0x000000080600722a */ /* 0x001fdc0003f64000 */
[----:B------:R-:W0:Y:S04]  /*1420*/  @P3 LDS.64 R6, [R3+0x600] ;  /* 0x0006000003063984 */ /* 0x000e280000000a00 */
[----:B------:R1:W-:Y:S04]  /*1430*/  @P3 STS.64 [R3], R8 ;  /* 0x0000000803003388 */ /* 0x0003e80000000a00 */
[----:B0-----:R1:W-:Y:S02]  /*1440*/  @P3 STS.64 [R3+0x400], R6 ;  /* 0x0004000603003388 */ /* 0x0013e40000000a00 */
.L_x_98:
[----:B------:R-:W-:Y:S05]  /*1450*/  BSYNC.RECONVERGENT B0 ;  /* 0x0000000000007941 */ /* 0x000fea0003800200 */
.L_x_97:
[----:B------:R-:W-:Y:S01]  /*1460*/  BAR.SYNC.DEFER_BLOCKING 0x0 ;  /* 0x0000000000007b1d */ /* 0x000fe20000010000 */
[-C--:B------:R-:W-:Y:S02]  /*1470*/  ISETP.GE.U32.AND.EX P4, PT, RZ, R5.reuse, PT, P4 ;  /* 0x00000005ff00720c */ /* 0x080fe40003f86140 */
[----:B------:R-:W-:Y:S02]  /*1480*/  ISETP.GE.U32.AND P3, PT, R11, R4, PT ;  /* 0x000000040b00720c */ /* 0x000fe40003f66070 */
[-C--:B------:R-:W-:Y:S01]  /*1490*/  ISETP.GE.U32.AND.EX P2, PT, RZ, R5.reuse, PT, P2 ;  /* 0x00000005ff00720c */ /* 0x080fe20003f46120 */
[----:B------:R-:W-:Y:S01]  /*14a0*/  BSSY.RECONVERGENT B0, `(.L_x_99) ;  /* 0x000000c000007945 */ /* 0x000fe20003800200 */
[-C--:B------:R-:W-:Y:S02]  /*14b0*/  ISETP.GE.U32.AND.EX P5, PT, RZ, R5.reuse, PT, P5 ;  /* 0x00000005ff00720c */ /* 0x080fe40003fa6150 */
[-C--:B------:R-:W-:Y:S02]  /*14c0*/  ISETP.GE.U32.AND.EX P0, PT, RZ, R5.reuse, PT, P0 ;  /* 0x00000005ff00720c */ /* 0x080fe40003f06100 */
[----:B------:R-:W-:-:S02]  /*14d0*/  ISETP.GE.U32.AND.EX P1, PT, RZ, R5, PT, P1 ;  /* 0x00000005ff00720c */ /* 0x000fc40003f26110 */
[----:B------:R-:W-:Y:S01]  /*14e0*/  ISETP.GE.U32.AND.EX P3, PT, RZ, R5, PT, P3 ;  /* 0x00000005ff00720c */ /* 0x000fe20003f66130 */
[----:B------:R-:W-:-:S12]  /*14f0*/  @P4 BRA `(.L_x_100) ;  /* 0x0000000000184947 */ /* 0x000fd80003800000 */
[----:B------:R-:W-:Y:S04]  /*1500*/  LDS.64 R4, [R3] ;  /* 0x0000000003047984 */ /* 0x000fe80000000a00 */
[----:B-1----:R-:W0:Y:S02]  /*1510*/  LDS.64 R6, [R3+0x100] ;  /* 0x0001000003067984 */ /* 0x002e240000000a00 */
[----:B0-----:R-:W-:-:S14]  /*1520*/  DSETP.GT.AND P4, PT, R4, R6, PT ;  /* 0x000000060400722a */ /* 0x001fdc0003f84000 */
[----:B------:R-:W0:Y:S04]  /*1530*/  @P4 LDS.64 R4, [R3+0x500] ;  /* 0x0005000003044984 */ /* 0x000e280000000a00 */
[----:B------:R2:W-:Y:S04]  /*1540*/  @P4 STS.64 [R3], R6 ;  /* 0x0000000603004388 */ /* 0x0005e80000000a00 */
[----:B0-----:R2:W-:Y:S02]  /*1550*/  @P4 STS.64 [R3+0x400], R4 ;  /* 0x0004000403004388 */ /* 0x0015e40000000a00 */
.L_x_100:
[----:B------:R-:W-:Y:S05]  /*1560*/  BSYNC.RECONVERGENT B0 ;  /* 0x0000000000007941 */ /* 0x000fea0003800200 */
.L_x_99:
[----:B------:R-:W-:Y:S06]  /*1570*/  BAR.SYNC.DEFER_BLOCKING 0x0 ;  /* 0x0000000000007b1d */ /* 0x000fec0000010000 */
[----:B------:R-:W-:Y:S04]  /*1580*/  BSSY.RECONVERGENT B0, `(.L_x_101) ;  /* 0x0000008000007945 */ /* 0x000fe80003800200 */
[----:B------:R-:W-:Y:S05]  /*1590*/  @P2 BRA `(.L_x_102) ;  /* 0x0000000000182947 */ /* 0x000fea0003800000 */
[----:B--2---:R-:W-:Y:S04]  /*15a0*/  LDS.64 R4, [R3] ;  /* 0x0000000003047984 */ /* 0x004fe80000000a00 */
[----:B-1----:R-:W0:Y:S02]  /*15b0*/  LDS.64 R6, [R3+0x80] ;  /* 0x0000800003067984 */ /* 0x002e240000000a00 */
[----:B0-----:R-:W-:-:S14]  /*15c0*/  DSETP.GT.AND P2, PT, R4, R6, PT ;  /* 0x000000060400722a */ /* 0x001fdc0003f44000 */
[----:B------:R-:W0:Y:S04]  /*15d0*/  @P2 LDS.64 R4, [R3+0x480] ;  /* 0x0004800003042984 */ /* 0x000e280000000a00 */
[----:B------:R3:W-:Y:S04]  /*15e0*/  @P2 STS.64 [R3], R6 ;  /* 0x0000000603002388 */ /* 0x0007e80000000a00 */
[----:B0-----:R3:W-:Y:S02]  /*15f0*/  @P2 STS.64 [R3+0x400], R4 ;  /* 0x0004000403002388 */ /* 0x0017e40000000a00 */
.L_x_102:
[----:B------:R-:W-:Y:S05]  /*1600*/  BSYNC.RECONVERGENT B0 ;  /* 0x0000000000007941 */ /* 0x000fea0003800200 */
.L_x_101:
[----:B------:R-:W-:Y:S06]  /*1610*/  BAR.SYNC.DEFER_BLOCKING 0x0 ;  /* 0x0000000000007b1d */ /* 0x000fec0000010000 */
[----:B------:R-:W-:Y:S04]  /*1620*/  BSSY.RECONVERGENT B0, `(.L_x_103) ;  /* 0x0000008000007945 */ /* 0x000fe80003800200 */
[----:B------:R-:W-:Y:S05]  /*1630*/  @P5 BRA `(.L_x_104) ;  /* 0x0000000000185947 */ /* 0x000fea0003800000 */
[----:B--23--:R-:W-:Y:S04]  /*1640*/  LDS.64 R4, [R3] ;  /* 0x0000000003047984 */ /* 0x00cfe80000000a00 */
[----:B-1----:R-:W0:Y:S02]  /*1650*/  LDS.64 R6, [R3+0x40] ;  /* 0x0000400003067984 */ /* 0x002e240000000a00 */
[----:B0-----:R-:W-:-:S14]  /*1660*/  DSETP.GT.AND P2, PT, R4, R6, PT ;  /* 0x000000060400722a */ /* 0x001fdc0003f44000 */
[----:B------:R-:W0:Y:S04]  /*1670*/  @P2 LDS.64 R4, [R3+0x440] ;  /* 0x0004400003042984 */ /* 0x000e280000000a00 */
[----:B------:R4:W-:Y:S04]  /*1680*/  @P2 STS.64 [R3], R6 ;  /* 0x0000000603002388 */ /* 0x0009e80000000a00 */
[----:B0-----:R4:W-:Y:S02]  /*1690*/  @P2 STS.64 [R3+0x400], R4 ;  /* 0x0004000403002388 */ /* 0x0019e40000000a00 */
.L_x_104:
[----:B------:R-:W-:Y:S05]  /*16a0*/  BSYNC.RECONVERGENT B0 ;  /* 0x0000000000007941 */ /* 0x000fea0003800200 */
.L_x_103:
[----:B------:R-:W-:Y:S06]  /*16b0*/  BAR.SYNC.DEFER_BLOCKING 0x0 ;  /* 0x0000000000007b1d */ /* 0x000fec0000010000 */
[----:B------:R-:W-:Y:S04]  /*16c0*/  BSSY.RECONVERGENT B0, `(.L_x_105) ;  /* 0x0000008000007945 */ /* 0x000fe80003800200 */
[----:B------:R-:W-:Y:S05]  /*16d0*/  @P0 BRA `(.L_x_106) ;  /* 0x0000000000180947 */ /* 0x000fea0003800000 */
[----:B--234-:R-:W-:Y:S04]  /*16e0*/  LDS.64 R4, [R3] ;  /* 0x0000000003047984 */ /* 0x01cfe80000000a00 */
[----:B-1----:R-:W0:Y:S02]  /*16f0*/  LDS.64 R6, [R3+0x20] ;  /* 0x0000200003067984 */ /* 0x002e240000000a00 */
[----:B0-----:R-:W-:-:S14]  /*1700*/  DSETP.GT.AND P0, PT, R4, R6, PT ;  /* 0x000000060400722a */ /* 0x001fdc0003f04000 */
[----:B------:R-:W0:Y:S04]  /*1710*/  @P0 LDS.64 R4, [R3+0x420] ;  /* 0x0004200003040984 */ /* 0x000e280000000a00 */
[----:B------:R1:W-:Y:S04]  /*1720*/  @P0 STS.64 [R3], R6 ;  /* 0x0000000603000388 */ /* 0x0003e80000000a00 */
[----:B0-----:R1:W-:Y:S02]  /*1730*/  @P0 STS.64 [R3+0x400], R4 ;  /* 0x0004000403000388 */ /* 0x0013e40000000a00 */
.L_x_106:
[----:B------:R-:W-:Y:S05]  /*1740*/  BSYNC.RECONVERGENT B0 ;  /* 0x0000000000007941 */ /* 0x000fea0003800200 */
.L_x_105:
[----:B------:R-:W-:Y:S06]  /*1750*/  BAR.SYNC.DEFER_BLOCKING 0x0 ;  /* 0x0000000000007b1d */ /* 0x000fec0000010000 */
[----:B------:R-:W-:Y:S04]  /*1760*/  BSSY.RECONVERGENT B0, `(.L_x_107) ;  /* 0x0000008000007945 */ /* 0x000fe80003800200 */
[----:B------:R-:W-:Y:S05]  /*1770*/  @P1 BRA `(.L_x_108) ;  /* 0x0000000000181947 */ /* 0x000fea0003800000 */
[----:B-1234-:R-:W-:Y:S04]  /*1780*/  LDS.64 R4, [R3] ;  /* 0x0000000003047984 */ /* 0x01efe80000000a00 */
[----:B------:R-:W0:Y:S02]  /*1790*/  LDS.64 R6, [R3+0x10] ;  /* 0x0000100003067984 */ /* 0x000e240000000a00 */
[----:B0-----:R-:W-:-:S14]  /*17a0*/  DSETP.GT.AND P0, PT, R4, R6, PT ;  /* 0x000000060400722a */ /* 0x001fdc0003f04000 */
[----:B------:R-:W0:Y:S04]  /*17b0*/  @P0 LDS.64 R4, [R3+0x410] ;  /* 0x0004100003040984 */ /* 0x000e280000000a00 */
[----:B------:R1:W-:Y:S04]  /*17c0*/  @P0 STS.64 [R3], R6 ;  /* 0x0000000603000388 */ /* 0x0003e80000000a00 */
[----:B0-----:R1:W-:Y:S02]  /*17d0*/  @P0 STS.64 [R3+0x400], R4 ;  /* 0x0004000403000388 */ /* 0x0013e40000000a00 */
.L_x_108:
[----:B------:R-:W-:Y:S05]  /*17e0*/  BSYNC.RECONVERGENT B0 ;  /* 0x0000000000007941 */ /* 0x000fea0003800200 */
.L_x_107:
        /* <DEDUP_REMOVED lines=9> */
.L_x_110:
[----:B------:R-:W-:Y:S05]  /*1880*/  BSYNC.RECONVERGENT B0 ;  /* 0x0000000000007941 */ /* 0x000fea0003800200 */
.L_x_109:
[----:B------:R-:W-:Y:S06]  /*1890*/  BAR.SYNC.DEFER_BLOCKING 0x0 ;  /* 0x0000000000007b1d */ /* 0x000fec0000010000 */
[----:B------:R-:W0:Y:S02]  /*18a0*/  LDCU.U8 UR4, c[0x0][0x398] ;  /* 0x00007300ff0477ac */ /* 0x000e240008000000 */
[----:B-1234-:R-:W1:Y:S08]  /*18b0*/  @!P6 LDC.64 R6, c[0x0][0x388] ;  /* 0x0000e200ff06eb82 */ /* 0x01ee700000000a00 */
[----:B------:R-:W2:Y:S01]  /*18c0*/  @!P6 LDC.64 R10, c[0x0][0x390] ;  /* 0x0000e400ff0aeb82 */ /* 0x000ea20000000a00 */
[----:B------:R-:W3:Y:S01]  /*18d0*/  @!P6 LDS.64 R4, [R0] ;  /* 0x000000000004e984 */ /* 0x000ee20000000a00 */
[----:B0-----:R-:W-:-:S03]  /*18e0*/  UPRMT UR4, UR4, 0x8880, URZ ;  /* 0x0000888004047896 */ /* 0x001fc600080000ff */
[----:B------:R-:W0:Y:S03]  /*18f0*/  @!P6 LDS.64 R8, [R0+0x400] ;  /* 0x000400000008e984 */ /* 0x000e260000000a00 */
[----:B------:R-:W-:Y:S01]  /*1900*/  ISETP.NE.AND P0, PT, RZ, UR4, PT ;  /* 0x00000004ff007c0c */ /* 0x000fe2000bf05270 */
[----:B-1----:R-:W-:-:S04]  /*1910*/  @!P6 IMAD.WIDE.U32 R6, R23, 0x8, R6 ;  /* 0x000000081706e825 */ /* 0x002fc800078e0006 */
[----:B--2---:R-:W-:Y:S01]  /*1920*/  @!P6 IMAD.WIDE.U32 R10, R23, 0x8, R10 ;  /* 0x00000008170ae825 */ /* 0x004fe200078e000a */
[----:B---3--:R1:W-:Y:S04]  /*1930*/  @!P6 STG.E.64 desc[UR36][R6.64], R4 ;  /* 0x000000040600e986 */ /* 0x0083e8000c101b24 */
[----:B0-----:R1:W-:Y:S03]  /*1940*/  @!P6 STG.E.64 desc[UR36][R10.64], R8 ;  /* 0x000000080a00e986 */ /* 0x0013e6000c101b24 */
[----:B------:R-:W-:Y:S05]  /*1950*/  @!P0 EXIT ;  /* 0x000000000000894d */ /* 0x000fea0003800000 */
[----:B------:R-:W-:Y:S01]  /*1960*/  BAR.SYNC.DEFER_BLOCKING 0x0 ;  /* 0x0000000000007b1d */ /* 0x000fe20000010000 */
[----:B------:R-:W-:-:S04]  /*1970*/  ISETP.NE.U32.AND P0, PT, R28, RZ, PT ;  /* 0x000000ff1c00720c */ /* 0x000fc80003f05070 */
[----:B------:R-:W-:-:S13]  /*1980*/  ISETP.NE.AND.EX P0, PT, R29, RZ, PT, P0 ;  /* 0x000000ff1d00720c */ /* 0x000fda0003f05300 */
[----:B------:R-:W-:Y:S05]  /*1990*/  @P0 EXIT ;  /* 0x000000000000094d */ /* 0x000fea0003800000 */
[----:B------:R-:W-:Y:S01]  /*19a0*/  MOV R17, 0x0 ;  /* 0x0000000000117802 */ /* 0x000fe20000000f00 */
[----:B------:R-:W0:Y:S01]  /*19b0*/  LDCU.64 UR4, c[0x4][0x40] ;  /* 0x01000800ff0477ac */ /* 0x000e220008000a00 */
[----:B-1----:R-:W-:Y:S02]  /*19c0*/  CS2R R6, SRZ ;  /* 0x0000000000067805 */ /* 0x002fe4000001ff00 */
[----:B------:R1:W2:Y:S01]  /*19d0*/  LDC.64 R8, c[0x4][R17] ;  /* 0x0100000011087b82 */ /* 0x0002a20000000a00 */
[----:B0-----:R-:W-:Y:S01]  /*19e0*/  MOV R4, UR4 ;  /* 0x0000000400047c02 */ /* 0x001fe20008000f00 */
[----:B-1----:R-:W-:-:S07]  /*19f0*/  IMAD.U32 R5, RZ, RZ, UR5 ;  /* 0x00000005ff057e24 */ /* 0x002fce000f8e00ff */
[----:B------:R-:W-:-:S07]  /*1a00*/  LEPC R20, `(.L_x_111) ;  /* 0x000000001014794e */ /* 0x000fce0000000000 */
[----:B--2---:R-:W-:Y:S05]  /*1a10*/  CALL.ABS.NOINC R8 ;  /* 0x0000000008007343 */ /* 0x004fea0003c00000 */
.L_x_111:
        /* <DEDUP_REMOVED lines=11> */
.L_x_112:
        /* <DEDUP_REMOVED lines=11> */
.L_x_113:
[----:B------:R-:W0:Y:S01]  /*1b80*/  LDC.64 R8, c[0x0][0x388] ;  /* 0x0000e200ff087b82 */ /* 0x000e220000000a00 */
[----:B------:R-:W1:Y:S01]  /*1b90*/  LDCU.64 UR4, c[0x4][0x8] ;  /* 0x01000100ff0477ac */ /* 0x000e620008000a00 */
[----:B0-----:R-:W2:Y:S06]  /*1ba0*/  LDG.E.64 R8, desc[UR36][R8.64+0x10] ;  /* 0x0000102408087981 */ /* 0x001eac000c1e1b00 */
[----:B------:R0:W3:Y:S01]  /*1bb0*/  LDC.64 R10, c[0x4][R17] ;  /* 0x01000000110a7b82 */ /* 0x0000e20000000a00 */
[----:B-1----:R-:W-:Y:S01]  /*1bc0*/  MOV R4, UR4 ;  /* 0x0000000400047c02 */ /* 0x002fe20008000f00 */
[----:B------:R-:W-:-:S02]  /*1bd0*/  IMAD.U32 R5, RZ, RZ, UR5 ;  /* 0x00000005ff057e24 */ /* 0x000fc4000f8e00ff */
[----:B------:R-:W-:Y:S02]  /*1be0*/  IMAD.MOV.U32 R6, RZ, RZ, R2 ;  /* 0x000000ffff067224 */ /* 0x000fe400078e0002 */
[----:B------:R-:W-:Y:S01]  /*1bf0*/  IMAD.MOV.U32 R7, RZ, RZ, R16 ;  /* 0x000000ffff077224 */ /* 0x000fe200078e0010 */
[----:B--23--:R0:W-:Y:S06]  /*1c00*/  STL.64 [R1], R8 ;  /* 0x0000000801007387 */ /* 0x00c1ec0000100a00 */
[----:B------:R-:W-:-:S07]  /*1c10*/  LEPC R20, `(.L_x_114) ;  /* 0x000000001014794e */ /* 0x000fce0000000000 */
[----:B0-----:R-:W-:Y:S05]  /*1c20*/  CALL.ABS.NOINC R10 ;  /* 0x000000000a007343 */ /* 0x001fea0003c00000 */
.L_x_114:
        /* <DEDUP_REMOVED lines=11> */
.L_x_115:
        /* <DEDUP_REMOVED lines=11> */
.L_x_116:
[----:B------:R0:W1:Y:S01]  /*1d90*/  LDC.64 R8, c[0x4][R17] ;  /* 0x0100000011087b82 */ /* 0x0000620000000a00 */
[----:B------:R-:W2:Y:S01]  /*1da0*/  LDCU.64 UR4, c[0x4][0x38] ;  /* 0x01000700ff0477ac */ /* 0x000ea20008000a00 */
[----:B------:R-:W-:Y:S01]  /*1db0*/  CS2R R6, SRZ ;  /* 0x0000000000067805 */ /* 0x000fe2000001ff00 */
[----:B--2---:R-:W-:Y:S02]  /*1dc0*/  IMAD.U32 R4, RZ, RZ, UR4 ;  /* 0x00000004ff047e24 */ /* 0x004fe4000f8e00ff */
[----:B0-----:R-:W-:-:S07]  /*1dd0*/  IMAD.U32 R5, RZ, RZ, UR5 ;  /* 0x00000005ff057e24 */ /* 0x001fce000f8e00ff */
[----:B------:R-:W-:-:S07]  /*1de0*/  LEPC R20, `(.L_x_117) ;  /* 0x000000001014794e */ /* 0x000fce0000000000 */
[----:B-1----:R-:W-:Y:S05]  /*1df0*/  CALL.ABS.NOINC R8 ;  /* 0x0000000008007343 */ /* 0x002fea0003c00000 */
.L_x_117:
        /* <DEDUP_REMOVED lines=11> */
.L_x_118:
        /* <DEDUP_REMOVED lines=11> */
.L_x_119:
        /* <DEDUP_REMOVED lines=11> */
.L_x_120:
        /* <DEDUP_REMOVED lines=11> */
.L_x_121:
        /* <DEDUP_REMOVED lines=11> */
.L_x_122:
[----:B------:R-:W-:Y:S05]  /*2170*/  EXIT ;  /* 0x000000000000794d */ /* 0x000fea0003800000 */
.L_x_123:
        /* <DEDUP_REMOVED lines=16> */
.L_x_143:


//--------------------- .text._Z12Initialize_gyyPdS_Pyb --------------------------
	.section	.text._Z12Initialize_gyyPdS_Pyb,"ax",@progbits
	.align	128
        .global         _Z12Initialize_gyyPdS_Pyb
        .type           _Z12Initialize_gyyPdS_Pyb,@function
        .size           _Z12Initialize_gyyPdS_Pyb,(.L_x_144 - _Z12Initialize_gyyPdS_Pyb)
        .other          _Z12Initialize_gyyPdS_Pyb,@"STO_CUDA_ENTRY STV_DEFAULT"
_Z12Initialize_gyyPdS_Pyb:
.text._Z12Initialize_gyyPdS_Pyb:
        /* <DEDUP_REMOVED lines=10> */
[----:B------:R-:W4:Y:S06]  /*00a0*/  LDCU UR9, c[0x0][0x2f8] ;  /* 0x00005f00ff0977ac */ /* 0x000f2c0008000800 */
[----:B------:R-:W0:Y:S08]  /*00b0*/  S2UR UR8, SR_CTAID.X ;  /* 0x00000000000879c3 */ /* 0x000e300000002500 */
[----:B------:R-:W1:Y:S01]  /*00c0*/  LDC R3, c[0x0][0x360] ;  /* 0x0000d800ff037b82 */ /* 0x000e620000000800 */
[----:B---3--:R-:W-:Y:S01]  /*00d0*/  UIMAD UR4, UR4, UR6, UR7 ;  /* 0x00000006040472a4 */ /* 0x008fe2000f8e0207 */
[----:B----4-:R-:W-:-:S05]  /*00e0*/  IADD3 R22, P1, PT, R1, UR9, RZ ;  /* 0x0000000901167c10 */ /* 0x010fca000ff3e0ff */
[----:B--2---:R-:W-:Y:S01]  /*00f0*/  IMAD.X R2, RZ, RZ, UR10, P1 ;  /* 0x0000000aff027e24 */ /* 0x004fe200088e06ff */
[----:B0-----:R-:W-:-:S06]  /*0100*/  UIMAD UR4, UR4, UR5, UR8 ;  /* 0x00000005040472a4 */ /* 0x001fcc000f8e0208 */
[----:B-1----:R-:W-:-:S03]  /*0110*/  IMAD.WIDE.U32 R16, R3, UR4, R16 ;  /* 0x0000000403107c25 */ /* 0x002fc6000f8e0010 */
[----:B------:R-:W-:-:S04]  /*0120*/  ISETP.NE.U32.AND P0, PT, R16, RZ, PT ;  /* 0x000000ff1000720c */ /* 0x000fc80003f05070 */
[----:B------:R-:W-:-:S13]  /*0130*/  ISETP.NE.AND.EX P0, PT, R17, RZ, PT, P0 ;  /* 0x000000ff1100720c */ /* 0x000fda0003f05300 */
[----:B------:R-:W-:Y:S05]  /*0140*/  @P0 BRA `(.L_x_125) ;  /* 0x0000000000200947 */ /* 0x000fea0003800000 */
[----:B------:R-:W-:Y:S01]  /*0150*/  MOV R0, 0x0 ;  /* 0x0000000000007802 */ /* 0x000fe20000000f00 */
[----:B------:R-:W0:Y:S01]  /*0160*/  LDCU.64 UR4, c[0x4][0x28] ;  /* 0x01000500ff0477ac */ /* 0x000e220008000a00 */
[----:B------:R-:W-:Y:S02]  /*0170*/  CS2R R6, SRZ ;  /* 0x0000000000067805 */ /* 0x000fe4000001ff00 */
[----:B------:R1:W2:Y:S01]  /*0180*/  LDC.64 R8, c[0x4][R0] ;  /* 0x0100000000087b82 */ /* 0x0002a20000000a00 */
[----:B0-----:R-:W-:Y:S02]  /*0190*/  IMAD.U32 R4, RZ, RZ, UR4 ;  /* 0x00000004ff047e24 */ /* 0x001fe4000f8e00ff */
[----:B-1----:R-:W-:-:S07]  /*01a0*/  IMAD.U32 R5, RZ, RZ, UR5 ;  /* 0x00000005ff057e24 */ /* 0x002fce000f8e00ff */
[----:B------:R-:W-:-:S07]  /*01b0*/  LEPC R20, `(.L_x_125) ;  /* 0x000000001014794e */ /* 0x000fce0000000000 */
[----:B--2---:R-:W-:Y:S05]  /*01c0*/  CALL.ABS.NOINC R8 ;  /* 0x0000000008007343 */ /* 0x004fea0003c00000 */
.L_x_125:
[----:B------:R-:W-:Y:S05]  /*01d0*/  BSYNC.RECONVERGENT B6 ;  /* 0x0000000000067941 */ /* 0x000fea0003800200 */
.L_x_124:
[----:B------:R-:W0:Y:S08]  /*01e0*/  LDC.64 R4, c[0x0][0x380] ;  /* 0x0000e000ff047b82 */ /* 0x000e300000000a00 */
[----:B------:R-:W1:Y:S01]  /*01f0*/  LDC.64 R18, c[0x0][0x358] ;  /* 0x0000d600ff127b82 */ /* 0x000e620000000a00 */
[----:B0-----:R-:W-:-:S04]  /*0200*/  ISETP.GE.U32.AND P0, PT, R16, R4, PT ;  /* 0x000000041000720c */ /* 0x001fc80003f06070 */
[----:B------:R-:W-:-:S13]  /*0210*/  ISETP.GE.U32.AND.EX P0, PT, R17, R5, PT, P0 ;  /* 0x000000051100720c */ /* 0x000fda0003f06100 */
[----:B-1----:R-:W-:Y:S05]  /*0220*/  @P0 BRA `(.L_x_126) ;  /* 0x0000000000a40947 */ /* 0x002fea0003800000 */
[----:B------:R-:W0:Y:S01]  /*0230*/  LDC.64 R8, c[0x0][0x388] ;  /* 0x0000e200ff087b82 */ /* 0x000e220000000a00 */
[----:B------:R-:W-:Y:S01]  /*0240*/  BSSY.RECONVERGENT B0, `(.L_x_127) ;  /* 0x0000021000007945 */ /* 0x000fe20003800200 */
[----:B0-----:R-:W-:-:S04]  /*0250*/  ISETP.NE.U32.AND P0, PT, R16, R8, PT ;  /* 0x000000081000720c */ /* 0x001fc80003f05070 */
[----:B------:R-:W-:-:S13]  /*0260*/  ISETP.NE.AND.EX P0, PT, R17, R9, PT, P0 ;  /* 0x000000091100720c */ /* 0x000fda0003f05300 */
[----:B------:R-:W-:Y:S05]  /*0270*/  @!P0 BRA `(.L_x_128) ;  /* 0x0000000000408947 */ /* 0x000fea0003800000 */
[----:B------:R-:W0:Y:S01]  /*0280*/  LDCU.128 UR4, c[0x0][0x390] ;  /* 0x00007200ff0477ac */ /* 0x000e220008000c00 */
[----:B------:R-:W-:Y:S01]  /*0290*/  IMAD.SHL.U32 R8, R16, 0x8, RZ ;  /* 0x0000000810087824 */ /* 0x000fe200078e00ff */
[C---:B------:R-:W-:Y:S01]  /*02a0*/  R2UR UR8, R18.reuse ;  /* 0x00000000120872ca */ /* 0x040fe200000e0000 */
[----:B------:R-:W-:Y:S01]  /*02b0*/  IMAD.MOV.U32 R10, RZ, RZ, 0x0 ;  /* 0x00000000ff0a7424 */ /* 0x000fe200078e00ff */
[C---:B------:R-:W-:Y:S01]  /*02c0*/  R2UR UR9, R19.reuse ;  /* 0x00000000130972ca */ /* 0x040fe200000e0000 */
[----:B------:R-:W-:Y:S01]  /*02d0*/  IMAD.MOV.U32 R11, RZ, RZ, 0x7ff00000 ;  /* 0x7ff00000ff0b7424 */ /* 0x000fe200078e00ff */
[----:B------:R-:W-:Y:S02]  /*02e0*/  R2UR UR10, R18 ;  /* 0x00000000120a72ca */ /* 0x000fe400000e0000 */
[----:B------:R-:W-:Y:S02]  /*02f0*/  R2UR UR11, R19 ;  /* 0x00000000130b72ca */ /* 0x000fe400000e0000 */
[----:B------:R-:W-:-:S02]  /*0300*/  SHF.L.U64.HI R0, R16, 0x3, R17 ;  /* 0x0000000310007819 */ /* 0x000fc40000010211 */
[C---:B0-----:R-:W-:Y:S02]  /*0310*/  IADD3 R6, P0, PT, R8.reuse, UR4, RZ ;  /* 0x0000000408067c10 */ /* 0x041fe4000ff1e0ff */
[----:B------:R-:W-:Y:S02]  /*0320*/  IADD3 R8, P1, PT, R8, UR6, RZ ;  /* 0x0000000608087c10 */ /* 0x000fe4000ff3e0ff */
[C---:B------:R-:W-:Y:S02]  /*0330*/  IADD3.X R7, PT, PT, R0.reuse, UR5, RZ, P0, !PT ;  /* 0x0000000500077c10 */ /* 0x040fe400087fe4ff */
[----:B------:R-:W-:-:S03]  /*0340*/  IADD3.X R9, PT, PT, R0, UR7, RZ, P1, !PT ;  /* 0x0000000700097c10 */ /* 0x000fc60008ffe4ff */
[----:B------:R1:W-:Y:S04]  /*0350*/  STG.E.64 desc[UR8][R6.64], R10 ;  /* 0x0000000a06007986 */ /* 0x0003e8000c101b08 */
[----:B------:R1:W-:Y:S01]  /*0360*/  STG.E.64 desc[UR10][R8.64], R10 ;  /* 0x0000000a08007986 */ /* 0x0003e2000c101b0a */
[----:B------:R-:W-:Y:S05]  /*0370*/  BRA `(.L_x_129) ;  /* 0x0000000000347947 */ /* 0x000fea0003800000 */
.L_x_128:
[----:B------:R-:W0:Y:S01]  /*0380*/  LDCU.128 UR4, c[0x0][0x390] ;  /* 0x00007200ff0477ac */ /* 0x000e220008000c00 */
[----:B------:R-:W-:Y:S01]  /*0390*/  IMAD.SHL.U32 R6, R8, 0x8, RZ ;  /* 0x0000000808067824 */ /* 0x000fe200078e00ff */
[C---:B------:R-:W-:Y:S02]  /*03a0*/  R2UR UR8, R18.reuse ;  /* 0x00000000120872ca */ /* 0x040fe400000e0000 */
[C---:B------:R-:W-:Y:S02]  /*03b0*/  R2UR UR9, R19.reuse ;  /* 0x00000000130972ca */ /* 0x040fe400000e0000 */
[----:B------:R-:W-:Y:S02]  /*03c0*/  R2UR UR10, R18 ;  /* 0x00000000120a72ca */ /* 0x000fe400000e0000 */
[----:B------:R-:W-:Y:S02]  /*03d0*/  R2UR UR11, R19 ;  /* 0x00000000130b72ca */ /* 0x000fe400000e0000 */
[----:B------:R-:W-:-:S02]  /*03e0*/  SHF.L.U64.HI R0, R8, 0x3, R9 ;  /* 0x0000000308007819 */ /* 0x000fc40000010209 */
[C---:B0-----:R-:W-:Y:S02]  /*03f0*/  IADD3 R8, P0, PT, R6.reuse, UR4, RZ ;  /* 0x0000000406087c10 */ /* 0x041fe4000ff1e0ff */
[----:B------:R-:W-:Y:S02]  /*0400*/  IADD3 R6, P1, PT, R6, UR6, RZ ;  /* 0x0000000606067c10 */ /* 0x000fe4000ff3e0ff */
[C---:B------:R-:W-:Y:S02]  /*0410*/  IADD3.X R9, PT, PT, R0.reuse, UR5, RZ, P0, !PT ;  /* 0x0000000500097c10 */ /* 0x040fe400087fe4ff */
[----:B------:R-:W-:-:S03]  /*0420*/  IADD3.X R7, PT, PT, R0, UR7, RZ, P1, !PT ;  /* 0x0000000700077c10 */ /* 0x000fc60008ffe4ff */
[----:B------:R0:W-:Y:S04]  /*0430*/  STG.E.64 desc[UR8][R8.64], RZ ;  /* 0x000000ff08007986 */ /* 0x0001e8000c101b08 */
[----:B------:R0:W-:Y:S02]  /*0440*/  STG.E.64 desc[UR10][R6.64], RZ ;  /* 0x000000ff06007986 */ /* 0x0001e4000c101b0a */
.L_x_129:
[----:B------:R-:W-:Y:S05]  /*0450*/  BSYNC.RECONVERGENT B0 ;  /* 0x0000000000007941 */ /* 0x000fea0003800200 */
.L_x_127:
[----:B------:R-:W0:Y:S01]  /*0460*/  LDCU.64 UR4, c[0x0][0x3a0] ;  /* 0x00007400ff0477ac */ /* 0x000e220008000a00 */
[----:B------:R-:W-:Y:S02]  /*0470*/  R2UR UR6, R18 ;  /* 0x00000000120672ca */ /* 0x000fe400000e0000 */
[----:B------:R-:W-:Y:S02]  /*0480*/  R2UR UR7, R19 ;  /* 0x00000000130772ca */ /* 0x000fe400000e0000 */
[----:B01----:R-:W-:-:S04]  /*0490*/  LEA R6, P0, R16, UR4, 0x3 ;  /* 0x0000000410067c11 */ /* 0x003fc8000f8018ff */
[----:B------:R-:W-:-:S07]  /*04a0*/  LEA.HI.X R7, R16, UR5, R17, 0x3, P0 ;  /* 0x0000000510077c11 */ /* 0x000fce00080f1c11 */
[----:B------:R0:W-:Y:S02]  /*04b0*/  STG.E.64 desc[UR6][R6.64], R16 ;  /* 0x0000001006007986 */ /* 0x0001e4000c101b06 */
.L_x_126:
[----:B------:R-:W1:Y:S02]  /*04c0*/  LDCU.U8 UR4, c[0x0][0x3a8] ;  /* 0x00007500ff0477ac */ /* 0x000e640008000000 */
[----:B-1----:R-:W-:-:S06]  /*04d0*/  UPRMT UR4, UR4, 0x8880, URZ ;  /* 0x0000888004047896 */ /* 0x002fcc00080000ff */
[----:B------:R-:W-:-:S13]  /*04e0*/  ISETP.NE.AND P0, PT, RZ, UR4, PT ;  /* 0x00000004ff007c0c */ /* 0x000fda000bf05270 */
[----:B------:R-:W-:Y:S05]  /*04f0*/  @!P0 EXIT ;  /* 0x000000000000894d */ /* 0x000fea0003800000 */
[----:B------:R-:W-:Y:S05]  /*0500*/  WARPSYNC.ALL ;  /* 0x0000000000007948 */ /* 0x000fea0003800000 */
[----:B------:R-:W-:Y:S01]  /*0510*/  BAR.SYNC.DEFER_BLOCKING 0x0 ;  /* 0x0000000000007b1d */ /* 0x000fe20000010000 */
[----:B------:R-:W-:-:S04]  /*0520*/  ISETP.NE.U32.AND P0, PT, R16, RZ, PT ;  /* 0x000000ff1000720c */ /* 0x000fc80003f05070 */
[----:B------:R-:W-:-:S13]  /*0530*/  ISETP.NE.AND.EX P0, PT, R17, RZ, PT, P0 ;  /* 0x000000ff1100720c */ /* 0x000fda0003f05300 */
[----:B------:R-:W-:Y:S05]  /*0540*/  @P0 EXIT ;  /* 0x000000000000094d */ /* 0x000fea0003800000 */
[C---:B------:R-:W-:Y:S02]  /*0550*/  ISETP.GE.AND P0, PT, R4.reuse, 0x2, PT ;  /* 0x000000020400780c */ /* 0x040fe40003f06270 */
[----:B------:R-:W-:-:S05]  /*0560*/  VIMNMX R26, PT, PT, R4, 0xa, PT ;  /* 0x0000000a041a7848 */ /* 0x000fca0003fe0100 */
[----:B------:R-:W-:-:S06]  /*0570*/  VIADD R26, R26, 0xffffffff ;  /* 0xffffffff1a1a7836 */ /* 0x000fcc0000000000 */
[----:B------:R-:W-:Y:S05]  /*0580*/  @!P0 BRA `(.L_x_130) ;  /* 0x0000000400888947 */ /* 0x000fea0003800000 */
[C---:B------:R-:W-:Y:S01]  /*0590*/  ISETP.GE.AND P0, PT, R26.reuse, 0x4, PT ;  /* 0x000000041a00780c */ /* 0x040fe20003f06270 */
[----:B------:R-:W-:Y:S01]  /*05a0*/  IMAD.MOV.U32 R25, RZ, RZ, RZ ;  /* 0x000000ffff197224 */ /* 0x000fe200078e00ff */
[----:B------:R-:W-:-:S11]  /*05b0*/  VIMNMX R0, PT, PT, R26, 0x1, !PT ;  /* 0x000000011a007848 */ /* 0x000fd60007fe0100 */
[----:B------:R-:W-:Y:S05]  /*05c0*/  @!P0 BRA `(.L_x_131) ;  /* 0x0000000400048947 */ /* 0x000fea0003800000 */
[----:B------:R-:W1:Y:S01]  /*05d0*/  LDCU.64 UR4, c[0x0][0x3a0] ;  /* 0x00007400ff0477ac */ /* 0x000e620008000a00 */
[----:B------:R-:W-:Y:S01]  /*05e0*/  LOP3.LUT R25, R0, 0x7ffffffc, RZ, 0xc0, !PT ;  /* 0x7ffffffc00197812 */ /* 0x000fe200078ec0ff */
[----:B------:R-:W-:Y:S04]  /*05f0*/  BSSY.RECONVERGENT B6, `(.L_x_131) ;  /* 0x000003e000067945 */ /* 0x000fe80003800200 */
[----:B------:R-:W-:Y:S01]  /*0600*/  IMAD.MOV R24, RZ, RZ, -R25 ;  /* 0x000000ffff187224 */ /* 0x000fe200078e0a19 */
[----:B-1----:R-:W-:-:S04]  /*0610*/  UIADD3 UR4, UP0, UPT, UR4, 0x10, URZ ;  /* 0x0000001004047890 */ /* 0x002fc8000ff1e0ff */
[----:B------:R-:W-:Y:S02]  /*0620*/  UIADD3.X UR5, UPT, UPT, URZ, UR5, URZ, UP0, !UPT ;  /* 0x00000005ff057290 */ /* 0x000fe400087fe4ff */
[----:B0-----:R-:W-:-:S04]  /*0630*/  IMAD.U32 R16, RZ, RZ, UR4 ;  /* 0x00000004ff107e24 */ /* 0x001fc8000f8e00ff */
[----:B------:R-:W-:-:S07]  /*0640*/  IMAD.U32 R17, RZ, RZ, UR5 ;  /* 0x00000005ff117e24 */ /* 0x000fce000f8e00ff */
.L_x_136:
[----:B------:R-:W-:Y:S02]  /*0650*/  R2UR UR4, R18 ;  /* 0x00000000120472ca */ /* 0x000fe400000e0000 */
[----:B------:R-:W-:-:S13]  /*0660*/  R2UR UR5, R19 ;  /* 0x00000000130572ca */ /* 0x000fda00000e0000 */
        /* <DEDUP_REMOVED lines=14> */
.L_x_132:
[----:B------:R-:W-:Y:S02]  /*0750*/  R2UR UR4, R18 ;  /* 0x00000000120472ca */ /* 0x000fe400000e0000 */
[----:B------:R-:W-:-:S13]  /*0760*/  R2UR UR5, R19 ;  /* 0x00000000130572ca */ /* 0x000fda00000e0000 */
        /* <DEDUP_REMOVED lines=10> */
.L_x_133:
        /* <DEDUP_REMOVED lines=12> */
.L_x_134:
        /* <DEDUP_REMOVED lines=12> */
.L_x_135:
[----:B------:R-:W-:Y:S02]  /*0990*/  ISETP.NE.AND P6, PT, R27, RZ, PT ;  /* 0x000000ff1b00720c */ /* 0x000fe40003fc5270 */
[----:B------:R-:W-:-:S05]  /*09a0*/  IADD3 R16, P0, PT, R16, 0x20, RZ ;  /* 0x0000002010107810 */ /* 0x000fca0007f1e0ff */
[----:B------:R-:W-:-:S06]  /*09b0*/  IMAD.X R17, RZ, RZ, R17, P0 ;  /* 0x000000ffff117224 */ /* 0x000fcc00000e0611 */
[----:B------:R-:W-:Y:S05]  /*09c0*/  @P6 BRA `(.L_x_136) ;  /* 0xfffffffc00206947 */ /* 0x000fea000383ffff */
[----:B------:R-:W-:Y:S05]  /*09d0*/  BSYNC.RECONVERGENT B6 ;  /* 0x0000000000067941 */ /* 0x000fea0003800200 */
.L_x_131:
[----:B------:R-:W-:Y:S01]  /*09e0*/  VIMNMX R0, PT, PT, R26, 0x1, !PT ;  /* 0x000000011a007848 */ /* 0x000fe20007fe0100 */
[----:B------:R-:W-:Y:S03]  /*09f0*/  BSSY.RECONVERGENT B6, `(.L_x_130) ;  /* 0x000001b000067945 */ /* 0x000fe60003800200 */
[----:B------:R-:W-:-:S04]  /*0a00*/  LOP3.LUT R0, R0, 0x3, RZ, 0xc0, !PT ;  /* 0x0000000300007812 */ /* 0x000fc800078ec0ff */
[----:B------:R-:W-:-:S13]  /*0a10*/  ISETP.NE.AND P0, PT, R0, RZ, PT ;  /* 0x000000ff0000720c */ /* 0x000fda0003f05270 */
[----:B------:R-:W-:Y:S05]  /*0a20*/  @!P0 BRA `(.L_x_137) ;  /* 0x00000000005c8947 */ /* 0x000fea0003800000 */
[----:B------:R-:W1:Y:S01]  /*0a30*/  LDC.64 R4, c[0x0][0x3a0] ;  /* 0x0000e800ff047b82 */ /* 0x000e620000000a00 */
[----:B0-----:R-:W-:Y:S02]  /*0a40*/  IMAD.MOV R16, RZ, RZ, -R0 ;  /* 0x000000ffff107224 */ /* 0x001fe400078e0a00 */
[----:B-1----:R-:W-:-:S07]  /*0a50*/  IMAD.WIDE.U32 R24, R25, 0x8, R4 ;  /* 0x0000000819187825 */ /* 0x002fce00078e0004 */
.L_x_139:
[----:B------:R-:W-:Y:S02]  /*0a60*/  R2UR UR4, R18 ;  /* 0x00000000120472ca */ /* 0x000fe400000e0000 */
[----:B------:R-:W-:-:S13]  /*0a70*/  R2UR UR5, R19 ;  /* 0x00000000130572ca */ /* 0x000fda00000e0000 */
        /* <DEDUP_REMOVED lines=14> */
.L_x_138:
[----:B------:R-:W-:Y:S02]  /*0b60*/  ISETP.NE.AND P6, PT, R16, RZ, PT ;  /* 0x000000ff1000720c */ /* 0x000fe40003fc5270 */
[----:B------:R-:W-:-:S05]  /*0b70*/  IADD3 R24, P0, PT, R24, 0x8, RZ ;  /* 0x0000000818187810 */ /* 0x000fca0007f1e0ff */
[----:B------:R-:W-:-:S06]  /*0b80*/  IMAD.X R25, RZ, RZ, R25, P0 ;  /* 0x000000ffff197224 */ /* 0x000fcc00000e0619 */
[----:B------:R-:W-:Y:S05]  /*0b90*/  @P6 BRA `(.L_x_139) ;  /* 0xfffffffc00b06947 */ /* 0x000fea000383ffff */
.L_x_137:
[----:B------:R-:W-:Y:S05]  /*0ba0*/  BSYNC.RECONVERGENT B6 ;  /* 0x0000000000067941 */ /* 0x000fea0003800200 */
.L_x_130:
[----:B------:R-:W1:Y:S01]  /*0bb0*/  LDC.64 R4, c[0x0][0x3a0] ;  /* 0x0000e800ff047b82 */ /* 0x000e620000000a00 */
[----:B------:R-:W-:Y:S02]  /*0bc0*/  R2UR UR4, R18 ;  /* 0x00000000120472ca */ /* 0x000fe400000e0000 */
[----:B------:R-:W-:Y:S01]  /*0bd0*/  R2UR UR5, R19 ;  /* 0x00000000130572ca */ /* 0x000fe200000e0000 */
[----:B-1----:R-:W-:-:S12]  /*0be0*/  IMAD.WIDE R26, R26, 0x8, R4 ;  /* 0x000000081a1a7825 */ /* 0x002fd800078e0204 */
[----:B------:R-:W2:Y:S01]  /*0bf0*/  LDG.E.64 R26, desc[UR4][R26.64] ;  /* 0x000000041a1a7981 */ /* 0x000ea2000c1e1b00 */
[----:B------:R-:W-:Y:S01]  /*0c00*/  MOV R0, 0x0 ;  /* 0x0000000000007802 */ /* 0x000fe20000000f00 */
[----:B------:R-:W1:Y:S01]  /*0c10*/  LDCU.64 UR4, c[0x4][0x20] ;  /* 0x01000400ff0477ac */ /* 0x000e620008000a00 */
[----:B0-----:R-:W-:Y:S02]  /*0c20*/  IMAD.MOV.U32 R6, RZ, RZ, R22 ;  /* 0x000000ffff067224 */ /* 0x001fe400078e0016 */
[----:B------:R0:W3:Y:S01]  /*0c30*/  LDC.64 R8, c[0x4][R0] ;  /* 0x0100000000087b82 */ /* 0x0000e20000000a00 */
[----:B------:R-:W-:Y:S02]  /*0c40*/  IMAD.MOV.U32 R7, RZ, RZ, R2 ;  /* 0x000000ffff077224 */ /* 0x000fe400078e0002 */
[----:B-1----:R-:W-:Y:S02]  /*0c50*/  IMAD.U32 R4, RZ, RZ, UR4 ;  /* 0x00000004ff047e24 */ /* 0x002fe4000f8e00ff */
[----:B------:R-:W-:Y:S01]  /*0c60*/  IMAD.U32 R5, RZ, RZ, UR5 ;  /* 0x00000005ff057e24 */ /* 0x000fe2000f8e00ff */
[----:B--23--:R0:W-:Y:S06]  /*0c70*/  STL.64 [R1], R26 ;  /* 0x0000001a01007387 */ /* 0x00c1ec0000100a00 */
[----:B------:R-:W-:-:S07]  /*0c80*/  LEPC R20, `(.L_x_140) ;  /* 0x000000001014794e */ /* 0x000fce0000000000 */
[----:B0-----:R-:W-:Y:S05]  /*0c90*/  CALL.ABS.NOINC R8 ;  /* 0x0000000008007343 */ /* 0x001fea0003c00000 */
.L_x_140:
[----:B------:R-:W-:Y:S05]  /*0ca0*/  EXIT ;  /* 0x000000000000794d */ /* 0x000fea0003800000 */
.L_x_141:
        /* <DEDUP_REMOVED lines=13> */
.L_x_144:


//--------------------- .nv.global.init           --------------------------
	.section	.nv.global.init,"aw",@progbits
.nv.global.init:
	.type		$str$11,@object
	.size		$str$11,($str$3 - $str$11)
$str$11:
        /*0000*/ 	.byte	0x0a, 0x00
	.type		$str$3,@object
	.size		$str$3,($str$1 - $str$3)
$str$3:
        /*0002*/ 	.byte	0x25, 0x6c, 0x6c, 0x75, 0x0a, 0x00
	.type		$str$1,@object
	.size		$str$1,($str - $str$1)
$str$1:
        /*0008*/ 	.byte	0x25, 0x2e, 0x30, 0x66, 0x0a, 0x00
	.type		$str,@object
	.size		$str,($str$2 - $str)
$str:
        /*000e*/ 	.byte	0x25, 0x2e, 0x30, 0x66, 0x2c, 0x20, 0x00
	.type		$str$2,@object
	.size		$str$2,($str$6 - $str$2)
$str$2:
        /*0015*/ 	.byte	0x25, 0x6c, 0x6c, 0x75, 0x2c, 0x20, 0x00
	.type		$str$6,@object
	.size		$str$6,($str$9 - $str$6)
$str$6:
        /*001c*/ 	.byte	0x20, 0x20, 0x6e, 0x6f, 0x64, 0x65, 0x73, 0x3a, 0x20, 0x00
	.type		$str$9,@object
	.size		$str$9,($str$4 - $str$9)
$str$9:
        /*0026*/ 	.byte	0x20, 0x20, 0x66, 0x69, 0x6c, 0x74, 0x65, 0x72, 0x65, 0x64, 0x4c, 0x3a, 0x20, 0x00
	.type		$str$4,@object
	.size		$str$4,($str$10 - $str$4)
$str$4:
        /*0034*/ 	.byte	0x49, 0x6e, 0x69, 0x74, 0x69, 0x61, 0x6c, 0x69, 0x7a, 0x69, 0x6e, 0x67, 0x2e, 0x2e, 0x2e, 0x0a
        /*0044*/ 	.byte	0x00
	.type		$str$10,@object
	.size		$str$10,($str$12 - $str$10)
$str$10:
        /*0045*/ 	.byte	0x20, 0x20, 0x66, 0x69, 0x6c, 0x74, 0x65, 0x72, 0x65, 0x64, 0x4e, 0x6f, 0x64, 0x65, 0x73, 0x3a
        /*0055*/ 	.byte	0x20, 0x00
	.type		$str$12,@object
	.size		$str$12,($str$7 - $str$12)
$str$12:
        /*0057*/ 	.byte	0x55, 0x70, 0x64, 0x61, 0x74, 0x65, 0x20, 0x63, 0x6f, 0x6d, 0x70, 0x6c, 0x65, 0x74, 0x65, 0x2e
        /*0067*/ 	.byte	0x20, 0x52, 0x65, 0x73, 0x75, 0x6c, 0x74, 0x69, 0x6e, 0x67, 0x20, 0x64, 0x61, 0x74, 0x61, 0x3a
        /*0077*/ 	.byte	0x0a, 0x20, 0x20, 0x6c, 0x3a, 0x00
	.type		$str$7,@object
	.size		$str$7,($str$8 - $str$7)
$str$7:
        /*007d*/ 	.byte	0x50, 0x61, 0x72, 0x74, 0x69, 0x61, 0x6c, 0x20, 0x72, 0x65, 0x64, 0x75, 0x63, 0x74, 0x69, 0x6f
        /*008d*/ 	.byte	0x6e, 0x20, 0x63, 0x6f, 0x6d, 0x70, 0x6c, 0x65, 0x74, 0x65, 0x2e, 0x0a, 0x52, 0x65, 0x73, 0x75
        /*009d*/ 	.byte	0x6c, 0x74, 0x73, 0x3a, 0x0a, 0x20, 0x20, 0x61, 0x72, 0x72, 0x61, 0x79, 0x3a, 0x20, 0x00
	.type		$str$8,@object
	.size		$str$8,($str$5 - $str$8)
$str$8:
        /*00ac*/ 	.byte	0x43, 0x6f, 0x6d, 0x6d, 0x65, 0x6e, 0x63, 0x69, 0x6e, 0x67, 0x20, 0x55, 0x70, 0x64, 0x61, 0x74
        /*00bc*/ 	.byte	0x65, 0x20, 0x6f, 0x6e, 0x20, 0x6e, 0x6f, 0x64, 0x65, 0x20, 0x25, 0x6c, 0x6c, 0x75, 0x2e, 0x0a
        /*00cc*/ 	.byte	0x49, 0x6e, 0x70, 0x75, 0x74, 0x20, 0x64, 0x61, 0x74, 0x61, 0x3a, 0x0a, 0x20, 0x20, 0x6c, 0x3a
        /*00dc*/ 	.byte	0x20, 0x00
	.type		$str$5,@object
	.size		$str$5,(.L_5 - $str$5)
$str$5:
        /*00de*/ 	.byte	0x43, 0x6f, 0x6d, 0x6d, 0x65, 0x6e, 0x63, 0x69, 0x6e, 0x67, 0x20, 0x70, 0x61, 0x72, 0x74, 0x69
        /*00ee*/ 	.byte	0x61, 0x6c, 0x20, 0x72, 0x65, 0x64, 0x75, 0x63, 0x74, 0x69, 0x6f, 0x6e, 0x2e, 0x0a, 0x53, 0x69
        /*00fe*/ 	.byte	0x7a, 0x65, 0x3a, 0x20, 0x25, 0x6c, 0x6c, 0x75, 0x0a, 0x49, 0x6e, 0x69, 0x74, 0x69, 0x61, 0x6c
        /*010e*/ 	.byte	0x20, 0x64, 0x61, 0x74, 0x61, 0x20, 0x28, 0x66, 0x69, 0x72, 0x73, 0x74, 0x20, 0x31, 0x30, 0x20
        /*011e*/ 	.byte	0x65, 0x6c, 0x65, 0x6d, 0x65, 0x6e, 0x74, 0x73, 0x29, 0x3a, 0x0a, 0x20, 0x20, 0x61, 0x72, 0x72
        /*012e*/ 	.byte	0x61, 0x79, 0x3a, 0x20, 0x00
.L_5:


//--------------------- .nv.shared._Z8Update_gPdyyS_PyyS_S0_b --------------------------
	.section	.nv.shared._Z8Update_gPdyyS_PyyS_S0_b,"aw",@nobits
	.sectionflags	@""
	.align	16
	.zero		1024


//--------------------- .nv.shared.reserved.0     --------------------------
	.section	.nv.shared.reserved.0,"aw",@nobits
	.weak		__nv_reservedSMEM_offset_0_alias
	.size		__nv_reservedSMEM_offset_0_alias, 0, 64
	.other		__nv_reservedSMEM_offset_0_alias,@"STO_CUDA_RESERVED_SHARED STV_DEFAULT"
__nv_reservedSMEM_offset_0_alias:
	.zero		0
	.zero		64


//--------------------- .nv.shared._Z15PartialReduce_gyPdPyb --------------------------
	.section	.nv.shared._Z15PartialReduce_gyPdPyb,"aw",@nobits
	.sectionflags	@""
	.align	16
	.zero		1024


//--------------------- .nv.shared._Z12Initialize_gyyPdS_Pyb --------------------------
	.section	.nv.shared._Z12Initialize_gyyPdS_Pyb,"aw",@nobits
	.sectionflags	@""
	.align	16
	.zero		1024


//--------------------- .nv.constant0._Z8Update_gPdyyS_PyyS_S0_b --------------------------
	.section	.nv.constant0._Z8Update_gPdyyS_PyyS_S0_b,"a",@progbits
	.sectionflags	@""
	.align	4
.nv.constant0._Z8Update_gPdyyS_PyyS_S0_b:
	.zero		961


//--------------------- .nv.constant0._Z15PartialReduce_gyPdPyb --------------------------
	.section	.nv.constant0._Z15PartialReduce_gyPdPyb,"a",@progbits
	.sectionflags	@""
	.align	4
.nv.constant0._Z15PartialReduce_gyPdPyb:
	.zero		921


//--------------------- .nv.constant0._Z12Initialize_gyyPdS_Pyb --------------------------
	.section	.nv.constant0._Z12Initialize_gyyPdS_Pyb,"a",@progbits
	.sectionflags	@""
	.align	4
.nv.constant0._Z12Initialize_gyyPdS_Pyb:
	.zero		937


//--------------------- SYMBOLS --------------------------

	.type		.nv.reservedSmem.offset0,@object
	.size		.nv.reservedSmem.offset0,0x4
	.type		.nv.reservedSmem.cap,@object
	.size		.nv.reservedSmem.cap,0x4
	.type		vprintf,@function
